	.target	sm_90a

	.elftype	@"ET_EXEC"


//--------------------- .note.nv.tkinfo           --------------------------
	.section	.note.nv.tkinfo,"",@"SHT_NOTE"
	.sectionflags	@"SHF_NOTE_NV_TKINFO"
	.tkinfo
        /*0018*/ 	.word	0x00000002
        /*0030*/ 	.string	""
        /*0030*/ 	.string	"ptxas"
        /*0030*/ 	.string	"Cuda compilation tools, release 13.0, V13.0.88"
        /*0030*/ 	.string	"Build cuda_13.0.r13.0/compiler.36424714_0"
        /*0030*/ 	.string	"-arch sm_90a -m 64 "



//--------------------- .note.nv.cuinfo           --------------------------
	.section	.note.nv.cuinfo,"",@"SHT_NOTE"
	.sectionflags	@"SHF_NOTE_NV_CUINFO"
        /*0018*/ 	.short	0x0002
        /*001a*/ 	.short	0x005a
        /*001c*/ 	.short	0x0082
	.zero		2


//--------------------- .nv.info                  --------------------------
	.section	.nv.info,"",@"SHT_CUDA_INFO"
	.align	4


	//----- nvinfo : EIATTR_REGCOUNT
	.align		4
        /*0000*/ 	.byte	0x04, 0x2f
        /*0002*/ 	.short	(.L_15 - .L_14)
	.align		4
.L_14:
        /*0004*/ 	.word	index@(_ZN7cutlass13device_kernelINS_4gemm6kernel13GemmUniversalIN4cute5tupleIJiiiiEEENS1_10collective13CollectiveMmaINS1_34MainloopSm90TmaGmmaWarpSpecializedILi3ENS5_IJNS4_1CILi2EEESB_NSA_ILi1EEEEEENS1_35KernelTmaWarpSpecializedCooperativeEEENS5_IJNSA_ILi256EEENSA_ILi64EEENSA_ILi32EEEEEENS_6half_tENS5_IJlSC_lEEESK_SL_NS4_8TiledMMAINS4_8MMA_AtomIJNS4_4SM904GMMA25MMA_64x64x16_F32F16F16_SSILNSP_5MajorE0ELSR_0ELNSP_7ScaleInE1ELSS_1EEEEEENS4_6LayoutINS5_IJSB_SC_SC_EEENS5_IJSC_NSA_ILi0EEESX_EEEEENS5_IJNS4_10UnderscoreES10_S10_EEEEENS4_23SM90_TMA_LOAD_MULTICASTENS4_14ComposedLayoutINS4_7SwizzleILi2ELi4ELi3EEENS4_18smem_ptr_flag_bitsILi16EEENSV_INS5_IJNSA_ILi8EEESI_EEENS5_IJSI_SC_EEEEEEEvNS4_8identityES13_S1D_vS1E_EENS_8epilogue10collective6detail29Sm90TmaWarpSpecializedAdapterINS1H_15DefaultEpilogueISK_SL_SL_NS1G_6thread17LinearCombinationISK_Li1EffLNS1L_9ScaleType4KindE0ELNS_15FloatRoundStyleE2ESK_EENS1_15EpilogueDefaultEEEEEvvEEEEvNT_6ParamsE)
        /*0008*/ 	.word	0x000000a8


	//----- nvinfo : EIATTR_FRAME_SIZE
	.align		4
.L_15:
        /*000c*/ 	.byte	0x04, 0x11
        /*000e*/ 	.short	(.L_17 - .L_16)
	.align		4
.L_16:
        /*0010*/ 	.word	index@(_ZN7cutlass13device_kernelINS_4gemm6kernel13GemmUniversalIN4cute5tupleIJiiiiEEENS1_10collective13CollectiveMmaINS1_34MainloopSm90TmaGmmaWarpSpecializedILi3ENS5_IJNS4_1CILi2EEESB_NSA_ILi1EEEEEENS1_35KernelTmaWarpSpecializedCooperativeEEENS5_IJNSA_ILi256EEENSA_ILi64EEENSA_ILi32EEEEEENS_6half_tENS5_IJlSC_lEEESK_SL_NS4_8TiledMMAINS4_8MMA_AtomIJNS4_4SM904GMMA25MMA_64x64x16_F32F16F16_SSILNSP_5MajorE0ELSR_0ELNSP_7ScaleInE1ELSS_1EEEEEENS4_6LayoutINS5_IJSB_SC_SC_EEENS5_IJSC_NSA_ILi0EEESX_EEEEENS5_IJNS4_10UnderscoreES10_S10_EEEEENS4_23SM90_TMA_LOAD_MULTICASTENS4_14ComposedLayoutINS4_7SwizzleILi2ELi4ELi3EEENS4_18smem_ptr_flag_bitsILi16EEENSV_INS5_IJNSA_ILi8EEESI_EEENS5_IJSI_SC_EEEEEEEvNS4_8identityES13_S1D_vS1E_EENS_8epilogue10collective6detail29Sm90TmaWarpSpecializedAdapterINS1H_15DefaultEpilogueISK_SL_SL_NS1G_6thread17LinearCombinationISK_Li1EffLNS1L_9ScaleType4KindE0ELNS_15FloatRoundStyleE2ESK_EENS1_15EpilogueDefaultEEEEEvvEEEEvNT_6ParamsE)
        /*0014*/ 	.word	0x00000000


	//----- nvinfo : EIATTR_MIN_STACK_SIZE
	.align		4
.L_17:
        /*0018*/ 	.byte	0x04, 0x12
        /*001a*/ 	.short	(.L_19 - .L_18)
	.align		4
.L_18:
        /*001c*/ 	.word	index@(_ZN7cutlass13device_kernelINS_4gemm6kernel13GemmUniversalIN4cute5tupleIJiiiiEEENS1_10collective13CollectiveMmaINS1_34MainloopSm90TmaGmmaWarpSpecializedILi3ENS5_IJNS4_1CILi2EEESB_NSA_ILi1EEEEEENS1_35KernelTmaWarpSpecializedCooperativeEEENS5_IJNSA_ILi256EEENSA_ILi64EEENSA_ILi32EEEEEENS_6half_tENS5_IJlSC_lEEESK_SL_NS4_8TiledMMAINS4_8MMA_AtomIJNS4_4SM904GMMA25MMA_64x64x16_F32F16F16_SSILNSP_5MajorE0ELSR_0ELNSP_7ScaleInE1ELSS_1EEEEEENS4_6LayoutINS5_IJSB_SC_SC_EEENS5_IJSC_NSA_ILi0EEESX_EEEEENS5_IJNS4_10UnderscoreES10_S10_EEEEENS4_23SM90_TMA_LOAD_MULTICASTENS4_14ComposedLayoutINS4_7SwizzleILi2ELi4ELi3EEENS4_18smem_ptr_flag_bitsILi16EEENSV_INS5_IJNSA_ILi8EEESI_EEENS5_IJSI_SC_EEEEEEEvNS4_8identityES13_S1D_vS1E_EENS_8epilogue10collective6detail29Sm90TmaWarpSpecializedAdapterINS1H_15DefaultEpilogueISK_SL_SL_NS1G_6thread17LinearCombinationISK_Li1EffLNS1L_9ScaleType4KindE0ELNS_15FloatRoundStyleE2ESK_EENS1_15EpilogueDefaultEEEEEvvEEEEvNT_6ParamsE)
        /*0020*/ 	.word	0x00000000
.L_19:


//--------------------- .nv.compat                --------------------------
	.section	.nv.compat,"",@"SHT_CUDA_COMPAT_INFO"
	.align	4
        /*0000*/ 	.byte	0x02, 0x09, 0x01, 0x00, 0x02, 0x02, 0x04, 0x00, 0x02, 0x05, 0x05, 0x00, 0x03, 0x07, 0x01, 0x01
        /*0010*/ 	.byte	0x02, 0x03, 0x01, 0x00, 0x02, 0x06, 0x01, 0x00, 0x04, 0x0b, 0x08, 0x00, 0x00, 0x00, 0x00, 0x00
        /*0020*/ 	.byte	0x00, 0x00, 0x00, 0x00


//--------------------- .nv.info._ZN7cutlass13device_kernelINS_4gemm6kernel13GemmUniversalIN4cute5tupleIJiiiiEEENS1_10collective13CollectiveMmaINS1_34MainloopSm90TmaGmmaWarpSpecializedILi3ENS5_IJNS4_1CILi2EEESB_NSA_ILi1EEEEEENS1_35KernelTmaWarpSpecializedCooperativeEEENS5_IJNSA_ILi256EEENSA_ILi64EEENSA_ILi32EEEEEENS_6half_tENS5_IJlSC_lEEESK_SL_NS4_8TiledMMAINS4_8MMA_AtomIJNS4_4SM904GMMA25MMA_64x64x16_F32F16F16_SSILNSP_5MajorE0ELSR_0ELNSP_7ScaleInE1ELSS_1EEEEEENS4_6LayoutINS5_IJSB_SC_SC_EEENS5_IJSC_NSA_ILi0EEESX_EEEEENS5_IJNS4_10UnderscoreES10_S10_EEEEENS4_23SM90_TMA_LOAD_MULTICASTENS4_14ComposedLayoutINS4_7SwizzleILi2ELi4ELi3EEENS4_18smem_ptr_flag_bitsILi16EEENSV_INS5_IJNSA_ILi8EEESI_EEENS5_IJSI_SC_EEEEEEEvNS4_8identityES13_S1D_vS1E_EENS_8epilogue10collective6detail29Sm90TmaWarpSpecializedAdapterINS1H_15DefaultEpilogueISK_SL_SL_NS1G_6thread17LinearCombinationISK_Li1EffLNS1L_9ScaleType4KindE0ELNS_15FloatRoundStyleE2ESK_EENS1_15EpilogueDefaultEEEEEvvEEEEvNT_6ParamsE --------------------------
	.section	.nv.info._ZN7cutlass13device_kernelINS_4gemm6kernel13GemmUniversalIN4cute5tupleIJiiiiEEENS1_10collective13CollectiveMmaINS1_34MainloopSm90TmaGmmaWarpSpecializedILi3ENS5_IJNS4_1CILi2EEESB_NSA_ILi1EEEEEENS1_35KernelTmaWarpSpecializedCooperativeEEENS5_IJNSA_ILi256EEENSA_ILi64EEENSA_ILi32EEEEEENS_6half_tENS5_IJlSC_lEEESK_SL_NS4_8TiledMMAINS4_8MMA_AtomIJNS4_4SM904GMMA25MMA_64x64x16_F32F16F16_SSILNSP_5MajorE0ELSR_0ELNSP_7ScaleInE1ELSS_1EEEEEENS4_6LayoutINS5_IJSB_SC_SC_EEENS5_IJSC_NSA_ILi0EEESX_EEEEENS5_IJNS4_10UnderscoreES10_S10_EEEEENS4_23SM90_TMA_LOAD_MULTICASTENS4_14ComposedLayoutINS4_7SwizzleILi2ELi4ELi3EEENS4_18smem_ptr_flag_bitsILi16EEENSV_INS5_IJNSA_ILi8EEESI_EEENS5_IJSI_SC_EEEEEEEvNS4_8identityES13_S1D_vS1E_EENS_8epilogue10collective6detail29Sm90TmaWarpSpecializedAdapterINS1H_15DefaultEpilogueISK_SL_SL_NS1G_6thread17LinearCombinationISK_Li1EffLNS1L_9ScaleType4KindE0ELNS_15FloatRoundStyleE2ESK_EENS1_15EpilogueDefaultEEEEEvvEEEEvNT_6ParamsE,"",@"SHT_CUDA_INFO"
	.sectionflags	@""
	.align	4


	//----- nvinfo : EIATTR_CUDA_API_VERSION
	.align		4
        /*0000*/ 	.byte	0x04, 0x37
        /*0002*/ 	.short	(.L_21 - .L_20)
.L_20:
        /*0004*/ 	.word	0x00000082


	//----- nvinfo : EIATTR_KPARAM_INFO
	.align		4
.L_21:
        /*0008*/ 	.byte	0x04, 0x17
        /*000a*/ 	.short	(.L_23 - .L_22)
.L_22:
        /*000c*/ 	.word	0x00000000
        /*0010*/ 	.short	0x0000
        /*0012*/ 	.short	0x0070
        /*0014*/ 	.byte	0x00, 0xf0, 0x01, 0x10


	//----- nvinfo : EIATTR_SPARSE_MMA_MASK
	.align		4
.L_23:
        /*0018*/ 	.byte	0x03, 0x50
        /*001a*/ 	.short	0x0000


	//----- nvinfo : EIATTR_MAXREG_COUNT
	.align		4
        /*001c*/ 	.byte	0x03, 0x1b
        /*001e*/ 	.short	0x00a8


	//----- nvinfo : EIATTR_NUM_BARRIERS
	.align		4
        /*0020*/ 	.byte	0x02, 0x4c
        /*0022*/ 	.byte	0x01
	.zero		1


	//----- nvinfo : EIATTR_EXTERNS
	.align		4
        /*0024*/ 	.byte	0x04, 0x0f
        /*0026*/ 	.short	(.L_25 - .L_24)


	//   ....[0]....
	.align		4
.L_24:
        /*0028*/ 	.word	index@(__assertfail)


	//----- nvinfo : EIATTR_MERCURY_ISA_VERSION
	.align		4
.L_25:
        /*002c*/ 	.byte	0x03, 0x5f
        /*002e*/ 	.short	0x0101


	//----- nvinfo : EIATTR_INT_WARP_WIDE_INSTR_OFFSETS
	.align		4
        /*0030*/ 	.byte	0x04, 0x31
        /*0032*/ 	.short	(.L_27 - .L_26)


	//   ....[0]....
.L_26:
        /*0034*/ 	.word	0x00000470


	//   ....[1]....
        /*0038*/ 	.word	0x000004a0


	//   ....[2]....
        /*003c*/ 	.word	0x00000660


	//   ....[3]....
        /*0040*/ 	.word	0x00001ec0


	//----- nvinfo : EIATTR_COOP_GROUP_MASK_REGIDS
	.align		4
.L_27:
        /*0044*/ 	.byte	0x04, 0x29
        /*0046*/ 	.short	(.L_29 - .L_28)


	//   ....[0]....
.L_28:
        /*0048*/ 	.word	0xffffffff


	//   ....[1]....
        /*004c*/ 	.word	0xffffffff


	//   ....[2]....
        /*0050*/ 	.word	0xffffffff


	//   ....[3]....
        /*0054*/ 	.word	0xffffffff


	//   ....[4]....
        /*0058*/ 	.word	0xffffffff


	//   ....[5]....
        /*005c*/ 	.word	0xffffffff


	//----- nvinfo : EIATTR_COOP_GROUP_INSTR_OFFSETS
	.align		4
.L_29:
        /*0060*/ 	.byte	0x04, 0x28
        /*0062*/ 	.short	(.L_31 - .L_30)


	//   ....[0]....
.L_30:
        /*0064*/ 	.word	0x00000060


	//   ....[1]....
        /*0068*/ 	.word	0x00000070


	//   ....[2]....
        /*006c*/ 	.word	0x00000130


	//   ....[3]....
        /*0070*/ 	.word	0x000002b0


	//   ....[4]....
        /*0074*/ 	.word	0x000007e0


	//   ....[5]....
        /*0078*/ 	.word	0x00001480


	//----- nvinfo : EIATTR_REG_RECONFIG
	.align		4
.L_31:
        /*007c*/ 	.byte	0x01, 0x54
	.zero		2


	//----- nvinfo : EIATTR_SYSCALL_OFFSETS
	.align		4
        /*0080*/ 	.byte	0x04, 0x46
        /*0082*/ 	.short	(.L_33 - .L_32)


	//   ....[0]....
.L_32:
        /*0084*/ 	.word	0x00001670


	//----- nvinfo : EIATTR_MBARRIER_INSTR_OFFSETS
	.align		4
.L_33:
        /*0088*/ 	.byte	0x04, 0x39
        /*008a*/ 	.short	(.L_35 - .L_34)


	//   ....[0]....
.L_34:
        /*008c*/ 	.word	0x00000230
        /*0090*/ 	.word	0x000000ff
        /*0094*/ 	.word	0x00000000
        /*0098*/ 	.short	0x0100
        /*009a*/ 	.byte	0x08
	.zero		1


	//   ....[1]....
        /*009c*/ 	.word	0x00000240
        /*00a0*/ 	.word	0x000000ff
        /*00a4*/ 	.word	0x00000018
        /*00a8*/ 	.short	0x0100
        /*00aa*/ 	.byte	0x08
	.zero		1


	//   ....[2]....
        /*00ac*/ 	.word	0x00000250
        /*00b0*/ 	.word	0x000000ff
        /*00b4*/ 	.word	0x00000008
        /*00b8*/ 	.short	0x0100
        /*00ba*/ 	.byte	0x08
	.zero		1


	//   ....[3]....
        /*00bc*/ 	.word	0x00000260
        /*00c0*/ 	.word	0x000000ff
        /*00c4*/ 	.word	0x00000020
        /*00c8*/ 	.short	0x0100
        /*00ca*/ 	.byte	0x08
	.zero		1


	//   ....[4]....
        /*00cc*/ 	.word	0x00000270
        /*00d0*/ 	.word	0x000000ff
        /*00d4*/ 	.word	0x00000010
        /*00d8*/ 	.short	0x0100
        /*00da*/ 	.byte	0x08
	.zero		1


	//   ....[5]....
        /*00dc*/ 	.word	0x00000280
        /*00e0*/ 	.word	0x000000ff
        /*00e4*/ 	.word	0x00000028
        /*00e8*/ 	.short	0x0100
        /*00ea*/ 	.byte	0x08
	.zero		1


	//   ....[6]....
        /*00ec*/ 	.word	0x000006f0
        /*00f0*/ 	.word	0x000000ff
        /*00f4*/ 	.word	0x00000040
        /*00f8*/ 	.short	0x0100
        /*00fa*/ 	.byte	0x06
	.zero		1


	//   ....[7]....
        /*00fc*/ 	.word	0x00000780
        /*0100*/ 	.word	0x000000ff
        /*0104*/ 	.word	0x00000048
        /*0108*/ 	.short	0x0100
        /*010a*/ 	.byte	0x06
	.zero		1


	//   ....[8]....
        /*010c*/ 	.word	0x00001730
        /*0110*/ 	.word	0x00000003
        /*0114*/ 	.word	0x00000000
        /*0118*/ 	.short	0x010a
        /*011a*/ 	.byte	0x3f
	.zero		1


	//   ....[9]....
        /*011c*/ 	.word	0x00001790
        /*0120*/ 	.word	0x00000003
        /*0124*/ 	.word	0x00000000
        /*0128*/ 	.short	0x010a
        /*012a*/ 	.byte	0x3f
	.zero		1


	//   ....[10]....
        /*012c*/ 	.word	0x00001af0
        /*0130*/ 	.word	0x00000005
        /*0134*/ 	.word	0x00000000
        /*0138*/ 	.short	0x010a
        /*013a*/ 	.byte	0x3f
	.zero		1


	//   ....[11]....
        /*013c*/ 	.word	0x00001b30
        /*0140*/ 	.word	0x00000005
        /*0144*/ 	.word	0x00000000
        /*0148*/ 	.short	0x010a
        /*014a*/ 	.byte	0x3f
	.zero		1


	//   ....[12]....
        /*014c*/ 	.word	0x00001d70
        /*0150*/ 	.word	0x00000004
        /*0154*/ 	.word	0x00000000
        /*0158*/ 	.short	0x0101
        /*015a*/ 	.byte	0x3f
	.zero		1


	//   ....[13]....
        /*015c*/ 	.word	0x00001f60
        /*0160*/ 	.word	0x00000000
        /*0164*/ 	.word	0x00000000
        /*0168*/ 	.short	0x0101
        /*016a*/ 	.byte	0x3f
	.zero		1


	//   ....[14]....
        /*016c*/ 	.word	0x00007d20
        /*0170*/ 	.word	0x00000015
        /*0174*/ 	.word	0x00000018
        /*0178*/ 	.short	0x010a
        /*017a*/ 	.byte	0x3f
	.zero		1


	//   ....[15]....
        /*017c*/ 	.word	0x000080e0
        /*0180*/ 	.word	0x00000006
        /*0184*/ 	.word	0x00000048
        /*0188*/ 	.short	0x0101
        /*018a*/ 	.byte	0x3f
	.zero		1


	//   ....[16]....
        /*018c*/ 	.word	0x00008810
        /*0190*/ 	.word	0x00000007
        /*0194*/ 	.word	0x00000000
        /*0198*/ 	.short	0x010a
        /*019a*/ 	.byte	0x3f
	.zero		1


	//   ....[17]....
        /*019c*/ 	.word	0x00008890
        /*01a0*/ 	.word	0x00000006
        /*01a4*/ 	.word	0x00000000
        /*01a8*/ 	.short	0x010a
        /*01aa*/ 	.byte	0x3f
	.zero		1


	//   ....[18]....
        /*01ac*/ 	.word	0x00008920
        /*01b0*/ 	.word	0x00000003
        /*01b4*/ 	.word	0x00000000
        /*01b8*/ 	.short	0x010a
        /*01ba*/ 	.byte	0x3f
	.zero		1


	//   ....[19]....
        /*01bc*/ 	.word	0x00008980
        /*01c0*/ 	.word	0x00000003
        /*01c4*/ 	.word	0x00000000
        /*01c8*/ 	.short	0x010a
        /*01ca*/ 	.byte	0x3f
	.zero		1


	//   ....[20]....
        /*01cc*/ 	.word	0x000089d0
        /*01d0*/ 	.word	0x00000005
        /*01d4*/ 	.word	0x00000000
        /*01d8*/ 	.short	0x010a
        /*01da*/ 	.byte	0x3f
	.zero		1


	//   ....[21]....
        /*01dc*/ 	.word	0x00008aa0
        /*01e0*/ 	.word	0x00000015
        /*01e4*/ 	.word	0x00000018
        /*01e8*/ 	.short	0x010a
        /*01ea*/ 	.byte	0x3f
	.zero		1


	//   ....[22]....
        /*01ec*/ 	.word	0x00008b70
        /*01f0*/ 	.word	0x00000007
        /*01f4*/ 	.word	0x00000000
        /*01f8*/ 	.short	0x010a
        /*01fa*/ 	.byte	0x3f
	.zero		1


	//   ....[23]....
        /*01fc*/ 	.word	0x00008bc0
        /*0200*/ 	.word	0x00000006
        /*0204*/ 	.word	0x00000000
        /*0208*/ 	.short	0x010a
        /*020a*/ 	.byte	0x3f
	.zero		1


	//----- nvinfo : EIATTR_NUM_MBARRIERS
	.align		4
.L_35:
        /*020c*/ 	.byte	0x03, 0x38
        /*020e*/ 	.short	0x0008


	//----- nvinfo : EIATTR_EXIT_INSTR_OFFSETS
	.align		4
        /*0210*/ 	.byte	0x04, 0x1c
        /*0212*/ 	.short	(.L_37 - .L_36)


	//   ....[0]....
.L_36:
        /*0214*/ 	.word	0x000009c0


	//   ....[1]....
        /*0218*/ 	.word	0x000011e0


	//   ....[2]....
        /*021c*/ 	.word	0x000073d0


	//   ....[3]....
        /*0220*/ 	.word	0x00007930


	//   ....[4]....
        /*0224*/ 	.word	0x00008970


	//----- nvinfo : EIATTR_MAX_THREADS
	.align		4
.L_37:
        /*0228*/ 	.byte	0x04, 0x05
        /*022a*/ 	.short	(.L_39 - .L_38)
.L_38:
        /*022c*/ 	.word	0x00000180
        /*0230*/ 	.word	0x00000001
        /*0234*/ 	.word	0x00000001


	//----- nvinfo : EIATTR_CRS_STACK_SIZE
	.align		4
.L_39:
        /*0238*/ 	.byte	0x04, 0x1e
        /*023a*/ 	.short	(.L_41 - .L_40)
.L_40:
        /*023c*/ 	.word	0x00000000


	//----- nvinfo : EIATTR_CBANK_PARAM_SIZE
	.align		4
.L_41:
        /*0240*/ 	.byte	0x03, 0x19
        /*0242*/ 	.short	0x0470


	//----- nvinfo : EIATTR_PARAM_CBANK
	.align		4
        /*0244*/ 	.byte	0x04, 0x0a
        /*0246*/ 	.short	(.L_43 - .L_42)
	.align		4
.L_42:
        /*0248*/ 	.word	index@(.nv.constant0._ZN7cutlass13device_kernelINS_4gemm6kernel13GemmUniversalIN4cute5tupleIJiiiiEEENS1_10collective13CollectiveMmaINS1_34MainloopSm90TmaGmmaWarpSpecializedILi3ENS5_IJNS4_1CILi2EEESB_NSA_ILi1EEEEEENS1_35KernelTmaWarpSpecializedCooperativeEEENS5_IJNSA_ILi256EEENSA_ILi64EEENSA_ILi32EEEEEENS_6half_tENS5_IJlSC_lEEESK_SL_NS4_8TiledMMAINS4_8MMA_AtomIJNS4_4SM904GMMA25MMA_64x64x16_F32F16F16_SSILNSP_5MajorE0ELSR_0ELNSP_7ScaleInE1ELSS_1EEEEEENS4_6LayoutINS5_IJSB_SC_SC_EEENS5_IJSC_NSA_ILi0EEESX_EEEEENS5_IJNS4_10UnderscoreES10_S10_EEEEENS4_23SM90_TMA_LOAD_MULTICASTENS4_14ComposedLayoutINS4_7SwizzleILi2ELi4ELi3EEENS4_18smem_ptr_flag_bitsILi16EEENSV_INS5_IJNSA_ILi8EEESI_EEENS5_IJSI_SC_EEEEEEEvNS4_8identityES13_S1D_vS1E_EENS_8epilogue10collective6detail29Sm90TmaWarpSpecializedAdapterINS1H_15DefaultEpilogueISK_SL_SL_NS1G_6thread17LinearCombinationISK_Li1EffLNS1L_9ScaleType4KindE0ELNS_15FloatRoundStyleE2ESK_EENS1_15EpilogueDefaultEEEEEvvEEEEvNT_6ParamsE)
        /*024c*/ 	.short	0x0210
        /*024e*/ 	.short	0x0470


	//----- nvinfo : EIATTR_SW_WAR
	.align		4
.L_43:
        /*0250*/ 	.byte	0x04, 0x36
        /*0252*/ 	.short	(.L_45 - .L_44)
.L_44:
        /*0254*/ 	.word	0x00000008
.L_45:


//--------------------- .nv.callgraph             --------------------------
	.section	.nv.callgraph,"",@"SHT_CUDA_CALLGRAPH"
	.align	4
	.sectionentsize	8
	.align		4
        /*0000*/ 	.word	0x00000000
	.align		4
        /*0004*/ 	.word	0xffffffff
	.align		4
        /*0008*/ 	.word	index@(_ZN7cutlass13device_kernelINS_4gemm6kernel13GemmUniversalIN4cute5tupleIJiiiiEEENS1_10collective13CollectiveMmaINS1_34MainloopSm90TmaGmmaWarpSpecializedILi3ENS5_IJNS4_1CILi2EEESB_NSA_ILi1EEEEEENS1_35KernelTmaWarpSpecializedCooperativeEEENS5_IJNSA_ILi256EEENSA_ILi64EEENSA_ILi32EEEEEENS_6half_tENS5_IJlSC_lEEESK_SL_NS4_8TiledMMAINS4_8MMA_AtomIJNS4_4SM904GMMA25MMA_64x64x16_F32F16F16_SSILNSP_5MajorE0ELSR_0ELNSP_7ScaleInE1ELSS_1EEEEEENS4_6LayoutINS5_IJSB_SC_SC_EEENS5_IJSC_NSA_ILi0EEESX_EEEEENS5_IJNS4_10UnderscoreES10_S10_EEEEENS4_23SM90_TMA_LOAD_MULTICASTENS4_14ComposedLayoutINS4_7SwizzleILi2ELi4ELi3EEENS4_18smem_ptr_flag_bitsILi16EEENSV_INS5_IJNSA_ILi8EEESI_EEENS5_IJSI_SC_EEEEEEEvNS4_8identityES13_S1D_vS1E_EENS_8epilogue10collective6detail29Sm90TmaWarpSpecializedAdapterINS1H_15DefaultEpilogueISK_SL_SL_NS1G_6thread17LinearCombinationISK_Li1EffLNS1L_9ScaleType4KindE0ELNS_15FloatRoundStyleE2ESK_EENS1_15EpilogueDefaultEEEEEvvEEEEvNT_6ParamsE)
	.align		4
        /*000c*/ 	.word	index@(__assertfail)
	.align		4
        /*0010*/ 	.word	0x00000000
	.align		4
        /*0014*/ 	.word	0xfffffffe
	.align		4
        /*0018*/ 	.word	0x00000000
	.align		4
        /*001c*/ 	.word	0xfffffffd
	.align		4
        /*0020*/ 	.word	0x00000000
	.align		4
        /*0024*/ 	.word	0xfffffffc


//--------------------- .nv.constant4             --------------------------
	.section	.nv.constant4,"a",@progbits
	.align	8
	.align		8
.nv.constant4:
        /*0000*/ 	.dword	__assertfail
	.align		8
        /*0008*/ 	.dword	__unnamed_1
	.align		8
        /*0010*/ 	.dword	_ZN39_INTERNAL_a005aadb_4_k_cu_35c54ed5_36654cuda3std3__45__cpo5beginE
	.align		8
        /*0018*/ 	.dword	_ZN39_INTERNAL_a005aadb_4_k_cu_35c54ed5_36654cuda3std3__45__cpo3endE
	.align		8
        /*0020*/ 	.dword	_ZN39_INTERNAL_a005aadb_4_k_cu_35c54ed5_36654cuda3std3__45__cpo6cbeginE
	.align		8
        /*0028*/ 	.dword	_ZN39_INTERNAL_a005aadb_4_k_cu_35c54ed5_36654cuda3std3__45__cpo4cendE
	.align		8
        /*0030*/ 	.dword	_ZN39_INTERNAL_a005aadb_4_k_cu_35c54ed5_36654cuda3std3__441_GLOBAL__N__a005aadb_4_k_cu_35c54ed5_36656ignoreE
	.align		8
        /*0038*/ 	.dword	_ZN39_INTERNAL_a005aadb_4_k_cu_35c54ed5_36654cuda3std3__419piecewise_constructE
	.align		8
        /*0040*/ 	.dword	_ZN39_INTERNAL_a005aadb_4_k_cu_35c54ed5_36654cuda3std3__48in_placeE
	.align		8
        /*0048*/ 	.dword	_ZN39_INTERNAL_a005aadb_4_k_cu_35c54ed5_36654cuda3std6ranges3__45__cpo4swapE
	.align		8
        /*0050*/ 	.dword	_ZN39_INTERNAL_a005aadb_4_k_cu_35c54ed5_36654cuda3std6ranges3__45__cpo9iter_moveE
	.align		8
        /*0058*/ 	.dword	_ZN39_INTERNAL_a005aadb_4_k_cu_35c54ed5_36654cute7productE
	.align		8
        /*0060*/ 	.dword	_ZN39_INTERNAL_a005aadb_4_k_cu_35c54ed5_36654cute1_E
	.align		8
        /*0068*/ 	.dword	$str$22
	.align		8
        /*0070*/ 	.dword	$str$23


//--------------------- .text._ZN7cutlass13device_kernelINS_4gemm6kernel13GemmUniversalIN4cute5tupleIJiiiiEEENS1_10collective13CollectiveMmaINS1_34MainloopSm90TmaGmmaWarpSpecializedILi3ENS5_IJNS4_1CILi2EEESB_NSA_ILi1EEEEEENS1_35KernelTmaWarpSpecializedCooperativeEEENS5_IJNSA_ILi256EEENSA_ILi64EEENSA_ILi32EEEEEENS_6half_tENS5_IJlSC_lEEESK_SL_NS4_8TiledMMAINS4_8MMA_AtomIJNS4_4SM904GMMA25MMA_64x64x16_F32F16F16_SSILNSP_5MajorE0ELSR_0ELNSP_7ScaleInE1ELSS_1EEEEEENS4_6LayoutINS5_IJSB_SC_SC_EEENS5_IJSC_NSA_ILi0EEESX_EEEEENS5_IJNS4_10UnderscoreES10_S10_EEEEENS4_23SM90_TMA_LOAD_MULTICASTENS4_14ComposedLayoutINS4_7SwizzleILi2ELi4ELi3EEENS4_18smem_ptr_flag_bitsILi16EEENSV_INS5_IJNSA_ILi8EEESI_EEENS5_IJSI_SC_EEEEEEEvNS4_8identityES13_S1D_vS1E_EENS_8epilogue10collective6detail29Sm90TmaWarpSpecializedAdapterINS1H_15DefaultEpilogueISK_SL_SL_NS1G_6thread17LinearCombinationISK_Li1EffLNS1L_9ScaleType4KindE0ELNS_15FloatRoundStyleE2ESK_EENS1_15EpilogueDefaultEEEEEvvEEEEvNT_6ParamsE --------------------------
	.section	.text._ZN7cutlass13device_kernelINS_4gemm6kernel13GemmUniversalIN4cute5tupleIJiiiiEEENS1_10collective13CollectiveMmaINS1_34MainloopSm90TmaGmmaWarpSpecializedILi3ENS5_IJNS4_1CILi2EEESB_NSA_ILi1EEEEEENS1_35KernelTmaWarpSpecializedCooperativeEEENS5_IJNSA_ILi256EEENSA_ILi64EEENSA_ILi32EEEEEENS_6half_tENS5_IJlSC_lEEESK_SL_NS4_8TiledMMAINS4_8MMA_AtomIJNS4_4SM904GMMA25MMA_64x64x16_F32F16F16_SSILNSP_5MajorE0ELSR_0ELNSP_7ScaleInE1ELSS_1EEEEEENS4_6LayoutINS5_IJSB_SC_SC_EEENS5_IJSC_NSA_ILi0EEESX_EEEEENS5_IJNS4_10UnderscoreES10_S10_EEEEENS4_23SM90_TMA_LOAD_MULTICASTENS4_14ComposedLayoutINS4_7SwizzleILi2ELi4ELi3EEENS4_18smem_ptr_flag_bitsILi16EEENSV_INS5_IJNSA_ILi8EEESI_EEENS5_IJSI_SC_EEEEEEEvNS4_8identityES13_S1D_vS1E_EENS_8epilogue10collective6detail29Sm90TmaWarpSpecializedAdapterINS1H_15DefaultEpilogueISK_SL_SL_NS1G_6thread17LinearCombinationISK_Li1EffLNS1L_9ScaleType4KindE0ELNS_15FloatRoundStyleE2ESK_EENS1_15EpilogueDefaultEEEEEvvEEEEvNT_6ParamsE,"ax",@progbits
	.align	128
.text._ZN7cutlass13device_kernelINS_4gemm6kernel13GemmUniversalIN4cute5tupleIJiiiiEEENS1_10collective13CollectiveMmaINS1_34MainloopSm90TmaGmmaWarpSpecializedILi3ENS5_IJNS4_1CILi2EEESB_NSA_ILi1EEEEEENS1_35KernelTmaWarpSpecializedCooperativeEEENS5_IJNSA_ILi256EEENSA_ILi64EEENSA_ILi32EEEEEENS_6half_tENS5_IJlSC_lEEESK_SL_NS4_8TiledMMAINS4_8MMA_AtomIJNS4_4SM904GMMA25MMA_64x64x16_F32F16F16_SSILNSP_5MajorE0ELSR_0ELNSP_7ScaleInE1ELSS_1EEEEEENS4_6LayoutINS5_IJSB_SC_SC_EEENS5_IJSC_NSA_ILi0EEESX_EEEEENS5_IJNS4_10UnderscoreES10_S10_EEEEENS4_23SM90_TMA_LOAD_MULTICASTENS4_14ComposedLayoutINS4_7SwizzleILi2ELi4ELi3EEENS4_18smem_ptr_flag_bitsILi16EEENSV_INS5_IJNSA_ILi8EEESI_EEENS5_IJSI_SC_EEEEEEEvNS4_8identityES13_S1D_vS1E_EENS_8epilogue10collective6detail29Sm90TmaWarpSpecializedAdapterINS1H_15DefaultEpilogueISK_SL_SL_NS1G_6thread17LinearCombinationISK_Li1EffLNS1L_9ScaleType4KindE0ELNS_15FloatRoundStyleE2ESK_EENS1_15EpilogueDefaultEEEEEvvEEEEvNT_6ParamsE:
        .type           _ZN7cutlass13device_kernelINS_4gemm6kernel13GemmUniversalIN4cute5tupleIJiiiiEEENS1_10collective13CollectiveMmaINS1_34MainloopSm90TmaGmmaWarpSpecializedILi3ENS5_IJNS4_1CILi2EEESB_NSA_ILi1EEEEEENS1_35KernelTmaWarpSpecializedCooperativeEEENS5_IJNSA_ILi256EEENSA_ILi64EEENSA_ILi32EEEEEENS_6half_tENS5_IJlSC_lEEESK_SL_NS4_8TiledMMAINS4_8MMA_AtomIJNS4_4SM904GMMA25MMA_64x64x16_F32F16F16_SSILNSP_5MajorE0ELSR_0ELNSP_7ScaleInE1ELSS_1EEEEEENS4_6LayoutINS5_IJSB_SC_SC_EEENS5_IJSC_NSA_ILi0EEESX_EEEEENS5_IJNS4_10UnderscoreES10_S10_EEEEENS4_23SM90_TMA_LOAD_MULTICASTENS4_14ComposedLayoutINS4_7SwizzleILi2ELi4ELi3EEENS4_18smem_ptr_flag_bitsILi16EEENSV_INS5_IJNSA_ILi8EEESI_EEENS5_IJSI_SC_EEEEEEEvNS4_8identityES13_S1D_vS1E_EENS_8epilogue10collective6detail29Sm90TmaWarpSpecializedAdapterINS1H_15DefaultEpilogueISK_SL_SL_NS1G_6thread17LinearCombinationISK_Li1EffLNS1L_9ScaleType4KindE0ELNS_15FloatRoundStyleE2ESK_EENS1_15EpilogueDefaultEEEEEvvEEEEvNT_6ParamsE,@function
        .size           _ZN7cutlass13device_kernelINS_4gemm6kernel13GemmUniversalIN4cute5tupleIJiiiiEEENS1_10collective13CollectiveMmaINS1_34MainloopSm90TmaGmmaWarpSpecializedILi3ENS5_IJNS4_1CILi2EEESB_NSA_ILi1EEEEEENS1_35KernelTmaWarpSpecializedCooperativeEEENS5_IJNSA_ILi256EEENSA_ILi64EEENSA_ILi32EEEEEENS_6half_tENS5_IJlSC_lEEESK_SL_NS4_8TiledMMAINS4_8MMA_AtomIJNS4_4SM904GMMA25MMA_64x64x16_F32F16F16_SSILNSP_5MajorE0ELSR_0ELNSP_7ScaleInE1ELSS_1EEEEEENS4_6LayoutINS5_IJSB_SC_SC_EEENS5_IJSC_NSA_ILi0EEESX_EEEEENS5_IJNS4_10UnderscoreES10_S10_EEEEENS4_23SM90_TMA_LOAD_MULTICASTENS4_14ComposedLayoutINS4_7SwizzleILi2ELi4ELi3EEENS4_18smem_ptr_flag_bitsILi16EEENSV_INS5_IJNSA_ILi8EEESI_EEENS5_IJSI_SC_EEEEEEEvNS4_8identityES13_S1D_vS1E_EENS_8epilogue10collective6detail29Sm90TmaWarpSpecializedAdapterINS1H_15DefaultEpilogueISK_SL_SL_NS1G_6thread17LinearCombinationISK_Li1EffLNS1L_9ScaleType4KindE0ELNS_15FloatRoundStyleE2ESK_EENS1_15EpilogueDefaultEEEEEvvEEEEvNT_6ParamsE,(.L_x_193 - _ZN7cutlass13device_kernelINS_4gemm6kernel13GemmUniversalIN4cute5tupleIJiiiiEEENS1_10collective13CollectiveMmaINS1_34MainloopSm90TmaGmmaWarpSpecializedILi3ENS5_IJNS4_1CILi2EEESB_NSA_ILi1EEEEEENS1_35KernelTmaWarpSpecializedCooperativeEEENS5_IJNSA_ILi256EEENSA_ILi64EEENSA_ILi32EEEEEENS_6half_tENS5_IJlSC_lEEESK_SL_NS4_8TiledMMAINS4_8MMA_AtomIJNS4_4SM904GMMA25MMA_64x64x16_F32F16F16_SSILNSP_5MajorE0ELSR_0ELNSP_7ScaleInE1ELSS_1EEEEEENS4_6LayoutINS5_IJSB_SC_SC_EEENS5_IJSC_NSA_ILi0EEESX_EEEEENS5_IJNS4_10UnderscoreES10_S10_EEEEENS4_23SM90_TMA_LOAD_MULTICASTENS4_14ComposedLayoutINS4_7SwizzleILi2ELi4ELi3EEENS4_18smem_ptr_flag_bitsILi16EEENSV_INS5_IJNSA_ILi8EEESI_EEENS5_IJSI_SC_EEEEEEEvNS4_8identityES13_S1D_vS1E_EENS_8epilogue10collective6detail29Sm90TmaWarpSpecializedAdapterINS1H_15DefaultEpilogueISK_SL_SL_NS1G_6thread17LinearCombinationISK_Li1EffLNS1L_9ScaleType4KindE0ELNS_15FloatRoundStyleE2ESK_EENS1_15EpilogueDefaultEEEEEvvEEEEvNT_6ParamsE)
        .other          _ZN7cutlass13device_kernelINS_4gemm6kernel13GemmUniversalIN4cute5tupleIJiiiiEEENS1_10collective13CollectiveMmaINS1_34MainloopSm90TmaGmmaWarpSpecializedILi3ENS5_IJNS4_1CILi2EEESB_NSA_ILi1EEEEEENS1_35KernelTmaWarpSpecializedCooperativeEEENS5_IJNSA_ILi256EEENSA_ILi64EEENSA_ILi32EEEEEENS_6half_tENS5_IJlSC_lEEESK_SL_NS4_8TiledMMAINS4_8MMA_AtomIJNS4_4SM904GMMA25MMA_64x64x16_F32F16F16_SSILNSP_5MajorE0ELSR_0ELNSP_7ScaleInE1ELSS_1EEEEEENS4_6LayoutINS5_IJSB_SC_SC_EEENS5_IJSC_NSA_ILi0EEESX_EEEEENS5_IJNS4_10UnderscoreES10_S10_EEEEENS4_23SM90_TMA_LOAD_MULTICASTENS4_14ComposedLayoutINS4_7SwizzleILi2ELi4ELi3EEENS4_18smem_ptr_flag_bitsILi16EEENSV_INS5_IJNSA_ILi8EEESI_EEENS5_IJSI_SC_EEEEEEEvNS4_8identityES13_S1D_vS1E_EENS_8epilogue10collective6detail29Sm90TmaWarpSpecializedAdapterINS1H_15DefaultEpilogueISK_SL_SL_NS1G_6thread17LinearCombinationISK_Li1EffLNS1L_9ScaleType4KindE0ELNS_15FloatRoundStyleE2ESK_EENS1_15EpilogueDefaultEEEEEvvEEEEvNT_6ParamsE,@"STO_CUDA_ENTRY STV_DEFAULT"
_ZN7cutlass13device_kernelINS_4gemm6kernel13GemmUniversalIN4cute5tupleIJiiiiEEENS1_10collective13CollectiveMmaINS1_34MainloopSm90TmaGmmaWarpSpecializedILi3ENS5_IJNS4_1CILi2EEESB_NSA_ILi1EEEEEENS1_35KernelTmaWarpSpecializedCooperativeEEENS5_IJNSA_ILi256EEENSA_ILi64EEENSA_ILi32EEEEEENS_6half_tENS5_IJlSC_lEEESK_SL_NS4_8TiledMMAINS4_8MMA_AtomIJNS4_4SM904GMMA25MMA_64x64x16_F32F16F16_SSILNSP_5MajorE0ELSR_0ELNSP_7ScaleInE1ELSS_1EEEEEENS4_6LayoutINS5_IJSB_SC_SC_EEENS5_IJSC_NSA_ILi0EEESX_EEEEENS5_IJNS4_10UnderscoreES10_S10_EEEEENS4_23SM90_TMA_LOAD_MULTICASTENS4_14ComposedLayoutINS4_7SwizzleILi2ELi4ELi3EEENS4_18smem_ptr_flag_bitsILi16EEENSV_INS5_IJNSA_ILi8EEESI_EEENS5_IJSI_SC_EEEEEEEvNS4_8identityES13_S1D_vS1E_EENS_8epilogue10collective6detail29Sm90TmaWarpSpecializedAdapterINS1H_15DefaultEpilogueISK_SL_SL_NS1G_6thread17LinearCombinationISK_Li1EffLNS1L_9ScaleType4KindE0ELNS_15FloatRoundStyleE2ESK_EENS1_15EpilogueDefaultEEEEEvvEEEEvNT_6ParamsE:
[----:B------:R-:W0:Y:S01]  /*0000*/  LDC R1, c[0x0][0x28] ;  /* 0x00000a00ff017b82 */ /* 0x000e220000000800 */
[----:B------:R-:W1:Y:S01]  /*0010*/  S2R R98, SR_TID.X ;  /* 0x0000000000627919 */ /* 0x000e620000002100 */
[----:B------:R-:W-:Y:S01]  /*0020*/  ELECT P0, URZ, PT ;  /* 0x00000000003f782f */ /* 0x000fe20003800000 */
[----:B------:R-:W-:Y:S01]  /*0030*/  BSSY B0, `(.L_x_0) ;  /* 0x000000f000007945 */ /* 0x000fe20003800000 */
[--C-:B-1----:R-:W-:Y:S02]  /*0040*/  SHF.R.U32.HI R0, RZ, 0x5, R98.reuse ;  /* 0x00000005ff007819 */ /* 0x102fe40000011662 */
[----:B------:R-:W-:-:S03]  /*0050*/  SHF.R.U32.HI R7, RZ, 0x7, R98 ;  /* 0x00000007ff077819 */ /* 0x000fc60000011662 */
[----:B------:R-:W1:Y:S04]  /*0060*/  SHFL.IDX PT, R3, R0, RZ, 0x1f ;  /* 0x00001fff00037589 */ /* 0x000e6800000e0000 */
[----:B------:R2:W3:Y:S01]  /*0070*/  SHFL.IDX PT, R2, R7, RZ, 0x1f ;  /* 0x00001fff07027589 */ /* 0x0004e200000e0000 */
[----:B-1----:R-:W-:-:S13]  /*0080*/  ISETP.NE.OR P0, PT, R3, RZ, !P0 ;  /* 0x000000ff0300720c */ /* 0x002fda0004705670 */
[----:B0-23--:R-:W-:Y:S05]  /*0090*/  @P0 BRA `(.L_x_1) ;  /* 0x0000000000200947 */ /* 0x00dfea0003800000 */
[----:B------:R-:W-:Y:S02]  /*00a0*/  ULDC.64 UR4, c[0x0][0x198] ;  /* 0x0000660000047ab9 */ /* 0x000fe40000000a00 */
[----:B------:R-:W-:Y:S02]  /*00b0*/  UIADD3 UR6, UP0, UR4, 0xf0, URZ ;  /* 0x000000f004067890 */ /* 0x000fe4000ff1e03f */
[----:B------:R-:W-:Y:S02]  /*00c0*/  UIADD3 UR4, UP1, UR4, 0x1f0, URZ ;  /* 0x000001f004047890 */ /* 0x000fe4000ff3e03f */
[----:B------:R-:W-:Y:S02]  /*00d0*/  UIADD3.X UR7, URZ, UR5, URZ, UP0, !UPT ;  /* 0x000000053f077290 */ /* 0x000fe400087fe43f */
[----:B------:R-:W-:-:S07]  /*00e0*/  UIADD3.X UR5, URZ, UR5, URZ, UP1, !UPT ;  /* 0x000000053f057290 */ /* 0x000fce0008ffe43f */
[----:B------:R0:W-:Y:S02]  /*00f0*/  UTMACCTL.PF [UR6] ;  /* 0x00000000060079b9 */ /* 0x0001e40008040000 */
[----:B------:R0:W-:Y:S02]  /*0100*/  UTMACCTL.PF [UR4] ;  /* 0x00000000040079b9 */ /* 0x0001e40008040000 */
[----:B0-----:R-:W-:Y:S01]  /*0110*/  NOP ;  /* 0x0000000000007918 */ /* 0x001fe20000000000 */
.L_x_1:
[----:B------:R-:W-:Y:S05]  /*0120*/  BSYNC B0 ;  /* 0x0000000000007941 */ /* 0x000fea0003800000 */
.L_x_0:
[----:B------:R-:W0:Y:S02]  /*0130*/  SHFL.IDX PT, R5, R0, RZ, 0x1f ;  /* 0x00001fff00057589 */ /* 0x000e2400000e0000 */
[----:B0-----:R-:W-:-:S13]  /*0140*/  ISETP.NE.AND P0, PT, R5, RZ, PT ;  /* 0x000000ff0500720c */ /* 0x001fda0003f05270 */
[----:B------:R-:W-:Y:S05]  /*0150*/  @P0 BRA `(.L_x_2) ;  /* 0x0000000000500947 */ /* 0x000fea0003800000 */
[----:B------:R-:W0:Y:S01]  /*0160*/  S2UR UR8, SR_CgaCtaId ;  /* 0x00000000000879c3 */ /* 0x000e220000008800 */
[----:B------:R-:W-:Y:S01]  /*0170*/  UMOV UR4, 0x400 ;  /* 0x0000040000047882 */ /* 0x000fe20000000000 */
[----:B------:R-:W-:Y:S01]  /*0180*/  UMOV UR5, 0x1 ;  /* 0x0000000100057882 */ /* 0x000fe20000000000 */
[----:B------:R-:W-:Y:S01]  /*0190*/  UMOV UR6, 0x6 ;  /* 0x0000000600067882 */ /* 0x000fe20000000000 */
[----:B------:R-:W-:Y:S01]  /*01a0*/  ELECT P0, URZ, PT ;  /* 0x00000000003f782f */ /* 0x000fe20003800000 */
[----:B------:R-:W-:-:S04]  /*01b0*/  UIADD3 UR6, -UR6, 0x100000, URZ ;  /* 0x0010000006067890 */ /* 0x000fc8000fffe13f */
[----:B------:R-:W-:Y:S02]  /*01c0*/  USHF.L.U32 UR7, UR6, 0xb, URZ ;  /* 0x0000000b06077899 */ /* 0x000fe4000800063f */
[----:B------:R-:W-:Y:S02]  /*01d0*/  USHF.L.U32 UR6, UR6, 0x1, URZ ;  /* 0x0000000106067899 */ /* 0x000fe4000800063f */
[----:B0-----:R-:W-:Y:S02]  /*01e0*/  ULEA UR8, UR8, UR4, 0x18 ;  /* 0x0000000408087291 */ /* 0x001fe4000f8ec03f */
[----:B------:R-:W-:-:S04]  /*01f0*/  UIADD3 UR4, -UR5, 0x100000, URZ ;  /* 0x0010000005047890 */ /* 0x000fc8000fffe13f */
[----:B------:R-:W-:Y:S02]  /*0200*/  USHF.L.U32 UR5, UR4, 0xb, URZ ;  /* 0x0000000b04057899 */ /* 0x000fe4000800063f */
[----:B------:R-:W-:Y:S01]  /*0210*/  USHF.L.U32 UR4, UR4, 0x1, URZ ;  /* 0x0000000104047899 */ /* 0x000fe2000800063f */
[----:B------:R-:W0:Y:S11]  /*0220*/  FENCE.VIEW.ASYNC.S ;  /* 0x00000000000073c6 */ /* 0x000e360000000000 */
[----:B0-----:R0:W1:Y:S01]  /*0230*/  SYNCS.EXCH.64 URZ, [UR8], UR4 ;  /* 0x00000004083f75b2 */ /* 0x0010620008000100 */
[----:B------:R0:W2:Y:S01]  /*0240*/  SYNCS.EXCH.64 URZ, [UR8+0x18], UR6 ;  /* 0x00001806083f75b2 */ /* 0x0000a20008000100 */
[----:B------:R0:W3:Y:S01]  /*0250*/  SYNCS.EXCH.64 URZ, [UR8+0x8], UR4 ;  /* 0x00000804083f75b2 */ /* 0x0000e20008000100 */
[----:B------:R0:W4:Y:S01]  /*0260*/  SYNCS.EXCH.64 URZ, [UR8+0x20], UR6 ;  /* 0x00002006083f75b2 */ /* 0x0001220008000100 */
[----:B------:R0:W0:Y:S01]  /*0270*/  SYNCS.EXCH.64 URZ, [UR8+0x10], UR4 ;  /* 0x00001004083f75b2 */ /* 0x0000220008000100 */
[----:B------:R0:W0:Y:S01]  /*0280*/  SYNCS.EXCH.64 URZ, [UR8+0x28], UR6 ;  /* 0x00002806083f75b2 */ /* 0x0000220008000100 */
[----:B------:R-:W-:Y:S01]  /*0290*/  NOP ;  /* 0x0000000000007918 */ /* 0x000fe20000000000 */
.L_x_2:
[----:B------:R-:W-:Y:S01]  /*02a0*/  SHF.R.S32.HI R9, RZ, 0x1f, R98 ;  /* 0x0000001fff097819 */ /* 0x000fe20000011462 */
[----:B------:R-:W5:Y:S01]  /*02b0*/  SHFL.IDX PT, R0, R0, RZ, 0x1f ;  /* 0x00001fff00007589 */ /* 0x000f6200000e0000 */
[----:B0-----:R-:W0:Y:S01]  /*02c0*/  S2UR UR8, SR_CTAID.X ;  /* 0x00000000000879c3 */ /* 0x001e220000002500 */
[----:B------:R-:W-:Y:S02]  /*02d0*/  ELECT P0, URZ, PT ;  /* 0x00000000003f782f */ /* 0x000fe40003800000 */
[----:B------:R-:W-:Y:S01]  /*02e0*/  LEA.HI R9, R9, R98, RZ, 0x7 ;  /* 0x0000006209097211 */ /* 0x000fe200078f38ff */
[----:B------:R-:W1:Y:S01]  /*02f0*/  S2R R4, SR_CTAID.Y ;  /* 0x0000000000047919 */ /* 0x000e620000002600 */
[----:B------:R-:W-:Y:S01]  /*0300*/  SHF.R.S32.HI R6, RZ, 0x1f, R5 ;  /* 0x0000001fff067819 */ /* 0x000fe20000011405 */
[----:B------:R-:W-:Y:S01]  /*0310*/  ULDC UR4, c[0x0][0x150] ;  /* 0x0000540000047ab9 */ /* 0x000fe20000000800 */
[----:B------:R-:W-:Y:S01]  /*0320*/  LOP3.LUT R9, R9, 0xffffff80, RZ, 0xc0, !PT ;  /* 0xffffff8009097812 */ /* 0x000fe200078ec0ff */
[----:B------:R-:W-:Y:S01]  /*0330*/  NOP ;  /* 0x0000000000007918 */ /* 0x000fe20000000000 */
[----:B------:R-:W-:Y:S01]  /*0340*/  LEA.HI R6, R6, R5, RZ, 0x2 ;  /* 0x0000000506067211 */ /* 0x000fe200078f10ff */
[----:B------:R-:W2:Y:S01]  /*0350*/  LDC R11, c[0x0][0x144] ;  /* 0x00005100ff0b7b82 */ /* 0x000ea20000000800 */
[----:B------:R-:W-:Y:S01]  /*0360*/  NOP ;  /* 0x0000000000007918 */ /* 0x000fe20000000000 */
[----:B------:R-:W-:Y:S01]  /*0370*/  IMAD.IADD R8, R98, 0x1, -R9 ;  /* 0x0000000162087824 */ /* 0x000fe200078e0a09 */
[----:B------:R-:W-:Y:S01]  /*0380*/  LOP3.LUT R6, R6, 0x3ffffffc, RZ, 0xc0, !PT ;  /* 0x3ffffffc06067812 */ /* 0x000fe200078ec0ff */
[----:B------:R-:W-:Y:S01]  /*0390*/  IMAD.MOV.U32 R22, RZ, RZ, 0x1 ;  /* 0x00000001ff167424 */ /* 0x000fe200078e00ff */
[----:B------:R-:W-:-:S02]  /*03a0*/  ISETP.NE.AND P3, PT, R2, RZ, PT ;  /* 0x000000ff0200720c */ /* 0x000fc40003f65270 */
[----:B------:R-:W-:Y:S01]  /*03b0*/  SHF.R.S32.HI R9, RZ, 0x1f, R8 ;  /* 0x0000001fff097819 */ /* 0x000fe20000011408 */
[----:B------:R-:W-:Y:S01]  /*03c0*/  IMAD.IADD R6, R5, 0x1, -R6 ;  /* 0x0000000105067824 */ /* 0x000fe200078e0a06 */
[----:B------:R-:W3:Y:S02]  /*03d0*/  LDC R13, c[0x0][0x140] ;  /* 0x00005000ff0d7b82 */ /* 0x000ee40000000800 */
[----:B------:R-:W-:Y:S02]  /*03e0*/  LEA.HI R9, R9, R8, RZ, 0x3 ;  /* 0x0000000809097211 */ /* 0x000fe400078f18ff */
[----:B-----5:R-:W-:Y:S02]  /*03f0*/  ISETP.NE.OR P0, PT, R0, RZ, !P0 ;  /* 0x000000ff0000720c */ /* 0x020fe40004705670 */
[----:B------:R-:W-:Y:S02]  /*0400*/  SHF.R.S32.HI R0, RZ, 0x3, R9 ;  /* 0x00000003ff007819 */ /* 0x000fe40000011409 */
[----:B0-----:R-:W-:-:S02]  /*0410*/  I2FP.F32.U32 R10, UR8 ;  /* 0x00000008000a7c45 */ /* 0x001fc40008201000 */
[----:B------:R-:W-:-:S03]  /*0420*/  SHF.R.S32.HI R9, RZ, 0x1f, R9 ;  /* 0x0000001fff097819 */ /* 0x000fc60000011409 */
[----:B------:R-:W-:Y:S01]  /*0430*/  FMUL R10, R10, UR4 ;  /* 0x000000040a0a7c20 */ /* 0x000fe20008400000 */
[----:B------:R-:W-:Y:S01]  /*0440*/  LEA.HI R9, R9, R0, RZ, 0x2 ;  /* 0x0000000009097211 */ /* 0x000fe200078f10ff */
[----:B------:R-:W-:Y:S01]  /*0450*/  ULDC UR4, c[0x0][0x154] ;  /* 0x0000550000047ab9 */ /* 0x000fe20000000800 */
[----:B-1----:R-:W-:Y:S01]  /*0460*/  I2FP.F32.U32 R12, R4 ;  /* 0x00000004000c7245 */ /* 0x002fe20000201000 */
[----:B------:R-:W-:Y:S01]  /*0470*/  VOTEU.ALL UP0, P0 ;  /* 0x00000000003f7886 */ /* 0x000fe20000000000 */
[----:B------:R-:W-:Y:S01]  /*0480*/  LOP3.LUT R9, R9, 0xfffffffc, RZ, 0xc0, !PT ;  /* 0xfffffffc09097812 */ /* 0x000fe200078ec0ff */
[----:B------:R-:W0:Y:S01]  /*0490*/  F2I.U32.TRUNC.NTZ R10, R10 ;  /* 0x0000000a000a7305 */ /* 0x000e22000020f000 */
[----:B------:R-:W-:Y:S01]  /*04a0*/  VOTEU.ALL UP1, P0 ;  /* 0x00000000003f7886 */ /* 0x000fe20000020000 */
[----:B------:R-:W-:Y:S01]  /*04b0*/  FMUL R12, R12, UR4 ;  /* 0x000000040c0c7c20 */ /* 0x000fe20008400000 */
[----:B------:R-:W1:Y:S01]  /*04c0*/  @!UP0 S2UR UR7, SR_CgaCtaId ;  /* 0x00000000000789c3 */ /* 0x000e620000008800 */
[----:B------:R-:W-:Y:S01]  /*04d0*/  IMAD.IADD R9, R0, 0x1, -R9 ;  /* 0x0000000100097824 */ /* 0x000fe200078e0a09 */
[----:B------:R-:W-:Y:S01]  /*04e0*/  SHF.R.S32.HI R0, RZ, 0x1f, R3 ;  /* 0x0000001fff007819 */ /* 0x000fe20000011403 */
[----:B------:R-:W-:Y:S01]  /*04f0*/  UMOV UR4, 0x20 ;  /* 0x0000002000047882 */ /* 0x000fe20000000000 */
[----:B------:R-:W-:Y:S01]  /*0500*/  @!UP0 UMOV UR6, 0x400 ;  /* 0x0000040000068882 */ /* 0x000fe20000000000 */
[----:B------:R-:W-:Y:S01]  /*0510*/  IMAD R19, R6, 0x4, R9 ;  /* 0x0000000406137824 */ /* 0x000fe200078e0209 */
[----:B------:R-:W5:Y:S01]  /*0520*/  F2I.U32.TRUNC.NTZ R12, R12 ;  /* 0x0000000c000c7305 */ /* 0x000f62000020f000 */
[----:B------:R-:W-:Y:S01]  /*0530*/  LEA.HI R0, R0, R3, RZ, 0x2 ;  /* 0x0000000300007211 */ /* 0x000fe200078f10ff */
[----:B------:R-:W4:Y:S01]  /*0540*/  LDC R9, c[0x0][0x148] ;  /* 0x00005200ff097b82 */ /* 0x000f220000000800 */
[----:B------:R-:W-:-:S04]  /*0550*/  @!UP0 UIADD3 UR4, -UR4, 0x100000, URZ ;  /* 0x0010000004048890 */ /* 0x000fc8000fffe13f */
[----:B------:R-:W-:Y:S02]  /*0560*/  @!UP0 USHF.L.U32 UR5, UR4, 0xb, URZ ;  /* 0x0000000b04058899 */ /* 0x000fe4000800063f */
[----:B------:R-:W-:Y:S01]  /*0570*/  @!UP0 USHF.L.U32 UR4, UR4, 0x1, URZ ;  /* 0x0000000104048899 */ /* 0x000fe2000800063f */
[----:B------:R-:W-:Y:S01]  /*0580*/  LEA.HI R6, R19, R19, RZ, 0x1 ;  /* 0x0000001313067211 */ /* 0x000fe200078f08ff */
[----:B0-----:R-:W-:Y:S01]  /*0590*/  IMAD.MOV R14, RZ, RZ, -R10 ;  /* 0x000000ffff0e7224 */ /* 0x001fe200078e0a0a */
[----:B------:R-:W-:Y:S02]  /*05a0*/  LOP3.LUT R0, R0, 0xfffffffc, RZ, 0xc0, !PT ;  /* 0xfffffffc00007812 */ /* 0x000fe400078ec0ff */
[----:B------:R-:W-:Y:S01]  /*05b0*/  LOP3.LUT R10, R6, 0xfffffffe, RZ, 0xc0, !PT ;  /* 0xfffffffe060a7812 */ /* 0x000fe200078ec0ff */
[----:B--2---:R-:W-:Y:S01]  /*05c0*/  IMAD R6, R11, R14, UR8 ;  /* 0x000000080b067e24 */ /* 0x004fe2000f8e020e */
[----:B---3--:R-:W-:Y:S01]  /*05d0*/  ISETP.EQ.U32.AND P2, PT, R13, 0x1, PT ;  /* 0x000000010d00780c */ /* 0x008fe20003f42070 */
[----:B------:R-:W-:-:S02]  /*05e0*/  IMAD.IADD R3, R3, 0x1, -R0 ;  /* 0x0000000103037824 */ /* 0x000fc400078e0a00 */
[C---:B------:R-:W-:Y:S02]  /*05f0*/  IMAD.IADD R11, R19.reuse, 0x1, -R10 ;  /* 0x00000001130b7824 */ /* 0x040fe400078e0a0a */
[----:B------:R-:W-:Y:S01]  /*0600*/  IMAD.SHL.U32 R10, R19, 0x4, RZ ;  /* 0x00000004130a7824 */ /* 0x000fe200078e00ff */
[----:B------:R-:W-:Y:S01]  /*0610*/  ISETP.NE.AND P1, PT, R3, 0x3, PT ;  /* 0x000000030300780c */ /* 0x000fe20003f25270 */
[----:B-----5:R-:W-:Y:S01]  /*0620*/  IMAD.MOV R24, RZ, RZ, -R12 ;  /* 0x000000ffff187224 */ /* 0x020fe200078e0a0c */
[----:B------:R-:W-:Y:S01]  /*0630*/  ISETP.NE.AND P4, PT, R11, R6, PT ;  /* 0x000000060b00720c */ /* 0x000fe20003f85270 */
[----:B-1----:R-:W-:Y:S01]  /*0640*/  @!UP0 ULEA UR6, UR7, UR6, 0x18 ;  /* 0x0000000607068291 */ /* 0x002fe2000f8ec03f */
[----:B------:R-:W-:Y:S01]  /*0650*/  LOP3.LUT R19, R19, 0xc, R10, 0x78, !PT ;  /* 0x0000000c13137812 */ /* 0x000fe200078e780a */
[----:B------:R-:W-:Y:S01]  /*0660*/  VOTEU.ALL UP0, P0 ;  /* 0x00000000003f7886 */ /* 0x000fe20000000000 */
[----:B------:R-:W-:Y:S01]  /*0670*/  LOP3.LUT P0, RZ, R8, 0x7, RZ, 0xc0, !PT ;  /* 0x0000000708ff7812 */ /* 0x000fe2000780c0ff */
[----:B------:R-:W-:Y:S01]  /*0680*/  VIADD R8, R2, 0xffffffff ;  /* 0xffffffff02087836 */ /* 0x000fe20000000000 */
[----:B------:R-:W-:Y:S01]  /*0690*/  ISETP.EQ.OR P1, PT, R3, RZ, !P1 ;  /* 0x000000ff0300720c */ /* 0x000fe20004f22670 */
[----:B----4-:R-:W-:Y:S01]  /*06a0*/  IMAD R11, R9, R24, R4 ;  /* 0x00000018090b7224 */ /* 0x010fe200078e0204 */
[----:B------:R-:W-:-:S02]  /*06b0*/  ISETP.LT.U32.AND P0, PT, R19, 0x4, !P0 ;  /* 0x000000041300780c */ /* 0x000fc40004701070 */
[----:B------:R-:W-:Y:S02]  /*06c0*/  ISETP.EQ.AND P1, PT, R2, RZ, P1 ;  /* 0x000000ff0200720c */ /* 0x000fe40000f22270 */
[----:B------:R-:W-:Y:S01]  /*06d0*/  ISETP.GE.U32.AND P6, PT, R8, 0x2, PT ;  /* 0x000000020800780c */ /* 0x000fe20003fc6070 */
[----:B------:R-:W0:Y:S02]  /*06e0*/  FENCE.VIEW.ASYNC.S ;  /* 0x00000000000073c6 */ /* 0x000e240000000000 */
[----:B0-----:R0:W1:Y:S01]  /*06f0*/  @!UP0 SYNCS.EXCH.64 URZ, [UR6+0x40], UR4 ;  /* 0x00004004063f85b2 */ /* 0x0010620008000100 */
[----:B------:R-:W-:Y:S02]  /*0700*/  @P4 LEA.HI R0, R19, R19, RZ, 0x1 ;  /* 0x0000001313004211 */ /* 0x000fe400078f08ff */
[----:B------:R-:W-:Y:S02]  /*0710*/  SEL R18, RZ, 0x1, !P1 ;  /* 0x00000001ff127807 */ /* 0x000fe40004800000 */
[----:B------:R-:W-:-:S02]  /*0720*/  @P4 SHF.R.S32.HI R0, RZ, 0x1, R0 ;  /* 0x00000001ff004819 */ /* 0x000fc40000011400 */
[----:B------:R-:W-:Y:S02]  /*0730*/  SEL R18, R18, 0x2, P6 ;  /* 0x0000000212127807 */ /* 0x000fe40003000000 */
[----:B------:R-:W-:Y:S02]  /*0740*/  @P4 ISETP.NE.AND P5, PT, R0, R11, PT ;  /* 0x0000000b0000420c */ /* 0x000fe40003fa5270 */
[----:B------:R-:W-:Y:S02]  /*0750*/  SEL R11, RZ, 0x1, !P0 ;  /* 0x00000001ff0b7807 */ /* 0x000fe40004000000 */
[----:B------:R-:W-:Y:S02]  /*0760*/  @P4 SEL R22, RZ, 0x1, P5 ;  /* 0x00000001ff164807 */ /* 0x000fe40002800000 */
[----:B------:R-:W-:Y:S01]  /*0770*/  LOP3.LUT R0, R98, 0x7f, RZ, 0xc0, !PT ;  /* 0x0000007f62007812 */ /* 0x000fe200078ec0ff */
[----:B------:R0:W2:Y:S01]  /*0780*/  @!UP1 SYNCS.EXCH.64 URZ, [UR6+0x48], UR4 ;  /* 0x00004804063f95b2 */ /* 0x0000a20008000100 */
[----:B------:R-:W-:Y:S01]  /*0790*/  LOP3.LUT R22, R22, R11, RZ, 0xc0, !PT ;  /* 0x0000000b16167212 */ /* 0x000fe200078ec0ff */
[----:B------:R-:W-:Y:S01]  /*07a0*/  NOP ;  /* 0x0000000000007918 */ /* 0x000fe20000000000 */
[----:B------:R-:W-:Y:S05]  /*07b0*/  @!P2 BRA `(.L_x_3) ;  /* 0x000000000008a947 */ /* 0x000fea0003800000 */
[----:B-12---:R-:W-:Y:S01]  /*07c0*/  UCGABAR_ARV ;  /* 0x00000000000079c7 */ /* 0x006fe20008000000 */
[----:B------:R-:W-:Y:S05]  /*07d0*/  BRA `(.L_x_4) ;  /* 0x0000000000047947 */ /* 0x000fea0003800000 */
.L_x_3:
[----:B-12---:R-:W-:Y:S01]  /*07e0*/  NOP ;  /* 0x0000000000007918 */ /* 0x006fe20000000000 */
.L_x_4:
[----:B------:R-:W1:Y:S01]  /*07f0*/  LDC R2, c[0x0][0x65c] ;  /* 0x00019700ff027b82 */ /* 0x000e620000000800 */
[----:B------:R-:W-:Y:S01]  /*0800*/  LOP3.LUT R5, R5, 0xfffff7ff, RZ, 0xc0, !PT ;  /* 0xfffff7ff05057812 */ /* 0x000fe200078ec0ff */
[----:B------:R-:W-:Y:S02]  /*0810*/  IMAD.U32 R10, RZ, RZ, UR8 ;  /* 0x00000008ff0a7e24 */ /* 0x000fe4000f8e00ff */
[----:B------:R-:W-:Y:S01]  /*0820*/  IMAD.MOV.U32 R11, RZ, RZ, RZ ;  /* 0x000000ffff0b7224 */ /* 0x000fe200078e00ff */
[----:B-1----:R-:W-:-:S13]  /*0830*/  ISETP.NE.AND P1, PT, R2, 0x1, PT ;  /* 0x000000010200780c */ /* 0x002fda0003f25270 */
[----:B------:R-:W1:Y:S01]  /*0840*/  @P1 LDC R17, c[0x0][0x10] ;  /* 0x00000400ff111b82 */ /* 0x000e620000000800 */
[----:B------:R-:W-:Y:S01]  /*0850*/  @P1 LOP3.LUT R5, R5, 0x800, RZ, 0xfc, !PT ;  /* 0x0000080005051812 */ /* 0x000fe200078efcff */
[----:B------:R-:W-:Y:S02]  /*0860*/  @P1 IMAD.MOV.U32 R5, RZ, RZ, RZ ;  /* 0x000000ffff051224 */ /* 0x000fe400078e00ff */
[----:B------:R-:W-:-:S04]  /*0870*/  @P1 IMAD.MOV.U32 R15, RZ, RZ, RZ ;  /* 0x000000ffff0f1224 */ /* 0x000fc800078e00ff */
[----:B------:R-:W2:Y:S01]  /*0880*/  @!P1 LDC R13, c[0x0][0xc] ;  /* 0x00000300ff0d9b82 */ /* 0x000ea20000000800 */
[----:B0-----:R-:W-:Y:S01]  /*0890*/  ULDC UR4, c[0x0][0xc] ;  /* 0x0000030000047ab9 */ /* 0x001fe20000000800 */
[----:B------:R-:W-:Y:S01]  /*08a0*/  ULDC UR5, c[0x0][0x10] ;  /* 0x0000040000057ab9 */ /* 0x000fe20000000800 */
[----:B------:R-:W-:Y:S01]  /*08b0*/  ULDC UR6, c[0x0][0x14] ;  /* 0x0000050000067ab9 */ /* 0x000fe20000000800 */
[----:B------:R-:W-:-:S04]  /*08c0*/  UIMAD.WIDE.U32 UR4, UR4, UR5, URZ ;  /* 0x00000005040472a5 */ /* 0x000fc8000f8e003f */
[----:B------:R-:W-:Y:S02]  /*08d0*/  UIMAD.WIDE.U32 UR36, UR4, UR6, URZ ;  /* 0x00000006042472a5 */ /* 0x000fe4000f8e003f */
[----:B------:R-:W-:-:S04]  /*08e0*/  UIMAD UR42, UR5, UR6, URZ ;  /* 0x00000006052a72a4 */ /* 0x000fc8000f8e023f */
[----:B------:R-:W-:Y:S01]  /*08f0*/  UIADD3 UR42, UR37, UR42, URZ ;  /* 0x0000002a252a7290 */ /* 0x000fe2000fffe03f */
[----:B-1----:R-:W-:-:S04]  /*0900*/  @P1 IMAD.WIDE.U32 R16, R17, UR8, R4 ;  /* 0x0000000811101c25 */ /* 0x002fc8000f8e0004 */
[----:B------:R-:W-:Y:S02]  /*0910*/  @P1 IMAD.IADD R17, R17, 0x1, R15 ;  /* 0x0000000111111824 */ /* 0x000fe400078e020f */
[----:B--2---:R-:W-:-:S04]  /*0920*/  @!P1 IMAD.WIDE.U32 R10, R4, R13, R10 ;  /* 0x0000000d040a9225 */ /* 0x004fc800078e000a */
[----:B------:R-:W-:Y:S02]  /*0930*/  @!P1 IMAD.MOV.U32 R16, RZ, RZ, R10 ;  /* 0x000000ffff109224 */ /* 0x000fe400078e000a */
[----:B------:R-:W-:Y:S01]  /*0940*/  @!P1 IMAD.MOV.U32 R17, RZ, RZ, R11 ;  /* 0x000000ffff119224 */ /* 0x000fe200078e000b */
[----:B------:R-:W-:Y:S06]  /*0950*/  @!P2 BRA `(.L_x_5) ;  /* 0x00000000000ca947 */ /* 0x000fec0003800000 */
[----:B------:R-:W-:Y:S01]  /*0960*/  UCGABAR_WAIT ;  /* 0x0000000000007dc7 */ /* 0x000fe20008000000 */
[----:B------:R-:W-:Y:S01]  /*0970*/  CCTL.IVALL ;  /* 0x00000000ff00798f */ /* 0x000fe20002000000 */
[----:B------:R-:W-:Y:S05]  /*0980*/  BRA `(.L_x_6) ;  /* 0x0000000000047947 */ /* 0x000fea0003800000 */
.L_x_5:
[----:B------:R-:W-:Y:S06]  /*0990*/  BAR.SYNC.DEFER_BLOCKING 0x0 ;  /* 0x0000000000007b1d */ /* 0x000fec0000010000 */
.L_x_6:
[----:B------:R-:W-:Y:S05]  /*09a0*/  @!P3 BRA `(.L_x_7) ;  /* 0x00000068008cb947 */ /* 0x000fea0003800000 */
[----:B------:R-:W-:-:S13]  /*09b0*/  ISETP.GT.U32.AND P0, PT, R8, 0x1, PT ;  /* 0x000000010800780c */ /* 0x000fda0003f04070 */
[----:B------:R-:W-:Y:S05]  /*09c0*/  @P0 EXIT ;  /* 0x000000000000094d */ /* 0x000fea0003800000 */
[----:B------:R-:W-:Y:S01]  /*09d0*/  ULDC.64 UR4, c[0x0][0x650] ;  /* 0x0001940000047ab9 */ /* 0x000fe20000000a00 */
[----:B------:R-:W-:Y:S01]  /*09e0*/  PRMT R3, RZ, 0x7610, R3 ;  /* 0x00007610ff037816 */ /* 0x000fe20000000003 */
[----:B------:R-:W-:Y:S01]  /*09f0*/  IMAD.MOV.U32 R109, RZ, RZ, -0x1 ;  /* 0xffffffffff6d7424 */ /* 0x000fe200078e00ff */
[----:B------:R-:W-:Y:S01]  /*0a00*/  ISETP.GE.U32.AND P0, PT, R16, UR4, PT ;  /* 0x0000000410007c0c */ /* 0x000fe2000bf06070 */
[----:B------:R-:W-:Y:S02]  /*0a10*/  IMAD.MOV.U32 R102, RZ, RZ, -0x1 ;  /* 0xffffffffff667424 */ /* 0x000fe400078e00ff */
[----:B------:R-:W-:Y:S01]  /*0a20*/  IMAD.MOV.U32 R23, RZ, RZ, -0x1 ;  /* 0xffffffffff177424 */ /* 0x000fe200078e00ff */
[----:B------:R-:W-:-:S13]  /*0a30*/  ISETP.GE.U32.AND.EX P0, PT, R17, UR5, PT, P0 ;  /* 0x0000000511007c0c */ /* 0x000fda000bf06100 */
[----:B------:R-:W-:Y:S05]  /*0a40*/  @P0 BRA `(.L_x_8) ;  /* 0x00000004002c0947 */ /* 0x000fea0003800000 */
[----:B------:R-:W0:Y:S01]  /*0a50*/  LDC.64 R26, c[0x0][0x628] ;  /* 0x00018a00ff1a7b82 */ /* 0x000e220000000a00 */
[----:B------:R-:W-:Y:S02]  /*0a60*/  IMAD.MOV.U32 R10, RZ, RZ, R16 ;  /* 0x000000ffff0a7224 */ /* 0x000fe400078e0010 */
[----:B------:R-:W-:-:S05]  /*0a70*/  IMAD.MOV.U32 R11, RZ, RZ, R17 ;  /* 0x000000ffff0b7224 */ /* 0x000fca00078e0011 */
[----:B------:R-:W1:Y:S08]  /*0a80*/  LDC R8, c[0x0][0x630] ;  /* 0x00018c00ff087b82 */ /* 0x000e700000000800 */
[----:B------:R-:W2:Y:S01]  /*0a90*/  LDC.64 R28, c[0x0][0x620] ;  /* 0x00018800ff1c7b82 */ /* 0x000ea20000000a00 */
[----:B0-----:R-:W-:-:S04]  /*0aa0*/  ISETP.NE.U32.AND P0, PT, R26, RZ, PT ;  /* 0x000000ff1a00720c */ /* 0x001fc80003f05070 */
[----:B------:R-:W-:-:S13]  /*0ab0*/  ISETP.NE.AND.EX P0, PT, R27, RZ, PT, P0 ;  /* 0x000000ff1b00720c */ /* 0x000fda0003f05300 */
[----:B-12---:R-:W-:Y:S05]  /*0ac0*/  @!P0 BRA `(.L_x_9) ;  /* 0x0000000000288947 */ /* 0x006fea0003800000 */
[----:B------:R-:W0:Y:S02]  /*0ad0*/  LDC R3, c[0x0][0x634] ;  /* 0x00018d00ff037b82 */ /* 0x000e240000000800 */
[----:B0-----:R-:W-:-:S05]  /*0ae0*/  IADD3 R3, P0, R16, R3, RZ ;  /* 0x0000000310037210 */ /* 0x001fca0007f1e0ff */
[----:B------:R-:W-:-:S04]  /*0af0*/  IMAD.X R21, RZ, RZ, R17, P0 ;  /* 0x000000ffff157224 */ /* 0x000fc800000e0611 */
[----:B------:R-:W-:-:S04]  /*0b00*/  IMAD.WIDE.U32 R10, R21, R26, RZ ;  /* 0x0000001a150a7225 */ /* 0x000fc800078e00ff */
[----:B------:R-:W-:-:S04]  /*0b10*/  IMAD.WIDE.U32 R12, P0, R3, R27, R10 ;  /* 0x0000001b030c7225 */ /* 0x000fc8000780000a */
[----:B------:R-:W-:-:S04]  /*0b20*/  IMAD.WIDE.U32 R10, R3, R26, RZ ;  /* 0x0000001a030a7225 */ /* 0x000fc800078e00ff */
[----:B------:R-:W-:Y:S01]  /*0b30*/  IMAD.X R15, RZ, RZ, RZ, P0 ;  /* 0x000000ffff0f7224 */ /* 0x000fe200000e06ff */
[----:B------:R-:W-:Y:S01]  /*0b40*/  IADD3 RZ, P0, R11, R12, RZ ;  /* 0x0000000c0bff7210 */ /* 0x000fe20007f1e0ff */
[----:B------:R-:W-:-:S04]  /*0b50*/  IMAD.MOV.U32 R14, RZ, RZ, R13 ;  /* 0x000000ffff0e7224 */ /* 0x000fc800078e000d */
[----:B------:R-:W-:-:S08]  /*0b60*/  IMAD.WIDE.U32.X R10, R21, R27, R14, P0 ;  /* 0x0000001b150a7225 */ /* 0x000fd000000e040e */
.L_x_9:
[----:B------:R-:W0:Y:S01]  /*0b70*/  LDC.64 R32, c[0x0][0x640] ;  /* 0x00019000ff207b82 */ /* 0x000e220000000a00 */
[--C-:B------:R-:W-:Y:S01]  /*0b80*/  SHF.R.U64 R27, R10, R8, R11.reuse ;  /* 0x000000080a1b7219 */ /* 0x100fe2000000120b */
[----:B------:R-:W-:Y:S01]  /*0b90*/  IMAD R31, R9, R24, R4 ;  /* 0x00000018091f7224 */ /* 0x000fe200078e0204 */
[----:B------:R-:W-:Y:S01]  /*0ba0*/  SHF.R.U32.HI R3, RZ, R8, R11 ;  /* 0x00000008ff037219 */ /* 0x000fe2000001160b */
[----:B------:R-:W-:Y:S01]  /*0bb0*/  IMAD.MOV.U32 R23, RZ, RZ, 0x1 ;  /* 0x00000001ff177424 */ /* 0x000fe200078e00ff */
[----:B------:R-:W-:-:S03]  /*0bc0*/  IADD3 R5, P0, RZ, -R27, RZ ;  /* 0x8000001bff057210 */ /* 0x000fc60007f1e0ff */
[----:B------:R-:W1:Y:S02]  /*0bd0*/  LDC R12, c[0x0][0x618] ;  /* 0x00018600ff0c7b82 */ /* 0x000e640000000800 */
[----:B------:R-:W-:Y:S02]  /*0be0*/  IMAD.X R3, RZ, RZ, ~R3, P0 ;  /* 0x000000ffff037224 */ /* 0x000fe400000e0e03 */
[----:B------:R-:W-:-:S04]  /*0bf0*/  IMAD.WIDE.U32 R10, R5, R28, R16 ;  /* 0x0000001c050a7225 */ /* 0x000fc800078e0010 */
[----:B------:R-:W2:Y:S01]  /*0c00*/  LDC R20, c[0x0][0x608] ;  /* 0x00018200ff147b82 */ /* 0x000ea20000000800 */
[----:B------:R-:W-:Y:S02]  /*0c10*/  IMAD R8, R3, R28, RZ ;  /* 0x0000001c03087224 */ /* 0x000fe400078e02ff */
[----:B------:R-:W-:Y:S02]  /*0c20*/  IMAD.MOV.U32 R3, RZ, RZ, -0x1 ;  /* 0xffffffffff037424 */ /* 0x000fe400078e00ff */
[----:B------:R-:W-:-:S03]  /*0c30*/  IMAD R5, R5, R29, R8 ;  /* 0x0000001d05057224 */ /* 0x000fc600078e0208 */
[----:B------:R-:W3:Y:S01]  /*0c40*/  LDC R30, c[0x0][0x658] ;  /* 0x00019600ff1e7b82 */ /* 0x000ee20000000800 */
[----:B------:R-:W-:Y:S01]  /*0c50*/  IMAD.IADD R5, R11, 0x1, R5 ;  /* 0x000000010b057824 */ /* 0x000fe200078e0205 */
[----:B0-----:R-:W-:-:S04]  /*0c60*/  ISETP.NE.U32.AND P0, PT, R32, RZ, PT ;  /* 0x000000ff2000720c */ /* 0x001fc80003f05070 */
[----:B------:R-:W-:Y:S02]  /*0c70*/  ISETP.NE.AND.EX P0, PT, R33, RZ, PT, P0 ;  /* 0x000000ff2100720c */ /* 0x000fe40003f05300 */
[----:B------:R-:W0:Y:S01]  /*0c80*/  LDC R26, c[0x0][0x600] ;  /* 0x00018000ff1a7b82 */ /* 0x000e220000000800 */
[-CC-:B-1----:R-:W-:Y:S02]  /*0c90*/  SHF.R.U64 R14, R10, R12.reuse, R5.reuse ;  /* 0x0000000c0a0e7219 */ /* 0x182fe40000001205 */
[----:B------:R-:W-:-:S05]  /*0ca0*/  SHF.R.U32.HI R5, RZ, R12, R5 ;  /* 0x0000000cff057219 */ /* 0x000fca0000011605 */
[----:B------:R-:W1:Y:S01]  /*0cb0*/  LDC R15, c[0x0][0x648] ;  /* 0x00019200ff0f7b82 */ /* 0x000e620000000800 */
[-CC-:B--2---:R-:W-:Y:S02]  /*0cc0*/  SHF.R.U64 R29, R14, R20.reuse, R5.reuse ;  /* 0x000000140e1d7219 */ /* 0x184fe40000001205 */
[----:B------:R-:W-:-:S05]  /*0cd0*/  SHF.R.U32.HI R5, RZ, R20, R5 ;  /* 0x00000014ff057219 */ /* 0x000fca0000011605 */
[----:B------:R-:W2:Y:S01]  /*0ce0*/  LDC R21, c[0x0][0x638] ;  /* 0x00018e00ff157b82 */ /* 0x000ea20000000800 */
[-CC-:B---3--:R-:W-:Y:S02]  /*0cf0*/  SHF.R.U64 R20, R29, R30.reuse, R5.reuse ;  /* 0x0000001e1d147219 */ /* 0x188fe40000001205 */
[-C--:B------:R-:W-:Y:S02]  /*0d00*/  SHF.L.U32 R3, R3, R30.reuse, RZ ;  /* 0x0000001e03037219 */ /* 0x080fe400000006ff */
[----:B------:R-:W-:Y:S01]  /*0d10*/  SHF.R.U32.HI R5, RZ, R30, R5 ;  /* 0x0000001eff057219 */ /* 0x000fe20000011605 */
[----:B------:R-:W-:Y:S01]  /*0d20*/  IMAD.MOV.U32 R4, RZ, RZ, R20 ;  /* 0x000000ffff047224 */ /* 0x000fe200078e0014 */
[----:B------:R-:W-:Y:S01]  /*0d30*/  LOP3.LUT R12, RZ, R3, RZ, 0x33, !PT ;  /* 0x00000003ff0c7212 */ /* 0x000fe200078e33ff */
[----:B------:R-:W3:Y:S01]  /*0d40*/  LDC R25, c[0x0][0x610] ;  /* 0x00018400ff197b82 */ /* 0x000ee20000000800 */
[----:B------:R-:W-:Y:S05]  /*0d50*/  @!P0 BRA `(.L_x_10) ;  /* 0x0000000000288947 */ /* 0x000fea0003800000 */
[----:B------:R-:W4:Y:S02]  /*0d60*/  LDC R3, c[0x0][0x64c] ;  /* 0x00019300ff037b82 */ /* 0x000f240000000800 */
[----:B----4-:R-:W-:-:S05]  /*0d70*/  IADD3 R3, P0, R20, R3, RZ ;  /* 0x0000000314037210 */ /* 0x010fca0007f1e0ff */
        /* <DEDUP_REMOVED lines=8> */
.L_x_10:
[----:B-1----:R-:W-:Y:S01]  /*0e00*/  SHF.R.U64 R4, R4, R15, R5 ;  /* 0x0000000f04047219 */ /* 0x002fe20000001205 */
[----:B0-----:R-:W-:Y:S01]  /*0e10*/  VIADD R5, R26, 0xffffffff ;  /* 0xffffffff1a057836 */ /* 0x001fe20000000000 */
[----:B------:R-:W-:Y:S01]  /*0e20*/  SHF.L.U32 R3, R23, R30, RZ ;  /* 0x0000001e17037219 */ /* 0x000fe200000006ff */
[----:B------:R-:W-:Y:S01]  /*0e30*/  IMAD.MOV.U32 R23, RZ, RZ, R27 ;  /* 0x000000ffff177224 */ /* 0x000fe200078e001b */
[----:B------:R-:W-:Y:S01]  /*0e40*/  LOP3.LUT R12, R29, R12, RZ, 0xc0, !PT ;  /* 0x0000000c1d0c7212 */ /* 0x000fe200078ec0ff */
[----:B------:R-:W-:Y:S01]  /*0e50*/  IMAD.MOV R8, RZ, RZ, -R4 ;  /* 0x000000ffff087224 */ /* 0x000fe200078e0a04 */
[----:B------:R-:W-:Y:S02]  /*0e60*/  SEL R6, R6, R31, !P1 ;  /* 0x0000001f06067207 */ /* 0x000fe40004800000 */
[----:B------:R-:W-:Y:S01]  /*0e70*/  LOP3.LUT R5, R14, R5, RZ, 0xc0, !PT ;  /* 0x000000050e057212 */ /* 0x000fe200078ec0ff */
[----:B------:R-:W-:Y:S02]  /*0e80*/  IMAD R9, R3, R4, R12 ;  /* 0x0000000403097224 */ /* 0x000fe400078e020c */
[----:B--2---:R-:W-:-:S02]  /*0e90*/  IMAD R3, R8, R21, R20 ;  /* 0x0000001508037224 */ /* 0x004fc400078e0214 */
[----:B---3--:R-:W-:Y:S02]  /*0ea0*/  IMAD R6, R9, R25, R6 ;  /* 0x0000001909067224 */ /* 0x008fe400078e0206 */
[----:B------:R-:W-:Y:S02]  /*0eb0*/  IMAD R109, R3, R26, R5 ;  /* 0x0000001a036d7224 */ /* 0x000fe400078e0205 */
[----:B------:R-:W-:-:S03]  /*0ec0*/  IMAD.MOV.U32 R4, RZ, RZ, 0x1 ;  /* 0x00000001ff047424 */ /* 0x000fc600078e00ff */
[----:B------:R-:W-:Y:S02]  /*0ed0*/  SEL R102, R109, R6, !P1 ;  /* 0x000000066d667207 */ /* 0x000fe40004800000 */
[----:B------:R-:W-:Y:S02]  /*0ee0*/  PRMT R3, R4, 0x7610, R3 ;  /* 0x0000761004037816 */ /* 0x000fe40000000003 */
[----:B------:R-:W-:-:S07]  /*0ef0*/  SEL R109, R6, R109, !P1 ;  /* 0x0000006d066d7207 */ /* 0x000fce0004800000 */
.L_x_8:
[----:B------:R-:W-:-:S08]  /*0f00*/  NOP ;  /* 0x0000000000007918 */ /* 0x000fd00000000000 */
[----:B------:R-:W0:Y:S02]  /*0f10*/  USETMAXREG.TRY_ALLOC.CTAPOOL UP0, 0xe8 ;  /* 0x000000e8000079c8 */ /* 0x000e240008000600 */
[----:B0-----:R-:W-:-:S13]  /*0f20*/  PLOP3.LUT P0, PT, PT, PT, UP0, 0x80, 0x0 ;  /* 0x000000000000781c */ /* 0x001fda0003f0f008 */
[----:B------:R-:W-:Y:S05]  /*0f30*/  @!P0 BRA `(.L_x_8) ;  /* 0xfffffffc00f08947 */ /* 0x000fea000383ffff */
[----:B------:R-:W-:Y:S01]  /*0f40*/  ULDC.64 UR4, c[0x0][0x598] ;  /* 0x0001660000047ab9 */ /* 0x000fe20000000a00 */
[----:B------:R-:W-:Y:S01]  /*0f50*/  ULDC.64 UR38, c[0x0][0x208] ;  /* 0x0000820000267ab9 */ /* 0x000fe20000000a00 */
[----:B------:R-:W-:-:S04]  /*0f60*/  ISETP.NE.U32.AND P0, PT, RZ, UR4, PT ;  /* 0x00000004ff007c0c */ /* 0x000fc8000bf05070 */
[----:B------:R-:W-:-:S13]  /*0f70*/  ISETP.NE.AND.EX P0, PT, RZ, UR5, PT, P0 ;  /* 0x00000005ff007c0c */ /* 0x000fda000bf05300 */
[----:B------:R-:W-:Y:S05]  /*0f80*/  @!P0 BRA `(.L_x_11) ;  /* 0x00000000001c8947 */ /* 0x000fea0003800000 */
[----:B------:R-:W0:Y:S02]  /*0f90*/  LDC.64 R4, c[0x0][0x598] ;  /* 0x00016600ff047b82 */ /* 0x000e240000000a00 */
[----:B0-----:R-:W2:Y:S02]  /*0fa0*/  LDG.E.64 R4, desc[UR38][R4.64] ;  /* 0x0000002604047981 */ /* 0x001ea4000c1e1b00 */
[----:B--2---:R-:W-:-:S04]  /*0fb0*/  ISETP.NE.U32.AND P0, PT, R4, RZ, PT ;  /* 0x000000ff0400720c */ /* 0x004fc80003f05070 */
[----:B------:R-:W-:-:S13]  /*0fc0*/  ISETP.NE.AND.EX P0, PT, R5, RZ, PT, P0 ;  /* 0x000000ff0500720c */ /* 0x000fda0003f05300 */
[----:B------:R-:W-:Y:S05]  /*0fd0*/  @!P0 BRA `(.L_x_11) ;  /* 0x0000000000088947 */ /* 0x000fea0003800000 */
[----:B------:R0:W5:Y:S01]  /*0fe0*/  LD.E R90, desc[UR38][R4.64] ;  /* 0x00000026045a7980 */ /* 0x000162000c101900 */
[----:B------:R-:W-:Y:S05]  /*0ff0*/  BRA `(.L_x_12) ;  /* 0x0000000000247947 */ /* 0x000fea0003800000 */
.L_x_11:
[----:B------:R-:W-:Y:S02]  /*1000*/  ULDC.64 UR4, c[0x0][0x588] ;  /* 0x0001620000047ab9 */ /* 0x000fe40000000a00 */
[----:B------:R-:W-:-:S04]  /*1010*/  ISETP.NE.U32.AND P0, PT, RZ, UR4, PT ;  /* 0x00000004ff007c0c */ /* 0x000fc8000bf05070 */
[----:B------:R-:W-:-:S13]  /*1020*/  ISETP.NE.AND.EX P0, PT, RZ, UR5, PT, P0 ;  /* 0x00000005ff007c0c */ /* 0x000fda000bf05300 */
[----:B------:R-:W-:Y:S05]  /*1030*/  @!P0 BRA `(.L_x_13) ;  /* 0x00000000000c8947 */ /* 0x000fea0003800000 */
[----:B------:R-:W0:Y:S02]  /*1040*/  LDC.64 R90, c[0x0][0x588] ;  /* 0x00016200ff5a7b82 */ /* 0x000e240000000a00 */
[----:B0-----:R1:W5:Y:S01]  /*1050*/  LDG.E R90, desc[UR38][R90.64] ;  /* 0x000000265a5a7981 */ /* 0x001362000c1e1900 */
[----:B------:R-:W-:Y:S05]  /*1060*/  BRA `(.L_x_12) ;  /* 0x0000000000087947 */ /* 0x000fea0003800000 */
.L_x_13:
[----:B------:R-:W-:Y:S02]  /*1070*/  ULDC UR4, c[0x0][0x580] ;  /* 0x0001600000047ab9 */ /* 0x000fe40000000800 */
[----:B------:R-:W-:-:S07]  /*1080*/  IMAD.U32 R90, RZ, RZ, UR4 ;  /* 0x00000004ff5a7e24 */ /* 0x000fce000f8e00ff */
.L_x_12:
[----:B------:R-:W-:Y:S02]  /*1090*/  ULDC.64 UR4, c[0x0][0x5a0] ;  /* 0x0001680000047ab9 */ /* 0x000fe40000000a00 */
[----:B------:R-:W-:-:S04]  /*10a0*/  ISETP.NE.U32.AND P0, PT, RZ, UR4, PT ;  /* 0x00000004ff007c0c */ /* 0x000fc8000bf05070 */
[----:B------:R-:W-:-:S13]  /*10b0*/  ISETP.NE.AND.EX P0, PT, RZ, UR5, PT, P0 ;  /* 0x00000005ff007c0c */ /* 0x000fda000bf05300 */
[----:B------:R-:W-:Y:S05]  /*10c0*/  @!P0 BRA `(.L_x_14) ;  /* 0x00000000001c8947 */ /* 0x000fea0003800000 */
[----:B0-----:R-:W0:Y:S02]  /*10d0*/  LDC.64 R4, c[0x0][0x5a0] ;  /* 0x00016800ff047b82 */ /* 0x001e240000000a00 */
[----:B0-----:R-:W2:Y:S02]  /*10e0*/  LDG.E.64 R4, desc[UR38][R4.64] ;  /* 0x0000002604047981 */ /* 0x001ea4000c1e1b00 */
[----:B--2---:R-:W-:-:S04]  /*10f0*/  ISETP.NE.U32.AND P0, PT, R4, RZ, PT ;  /* 0x000000ff0400720c */ /* 0x004fc80003f05070 */
[----:B------:R-:W-:-:S13]  /*1100*/  ISETP.NE.AND.EX P0, PT, R5, RZ, PT, P0 ;  /* 0x000000ff0500720c */ /* 0x000fda0003f05300 */
[----:B------:R-:W-:Y:S05]  /*1110*/  @!P0 BRA `(.L_x_14) ;  /* 0x0000000000088947 */ /* 0x000fea0003800000 */
[----:B-1----:R0:W5:Y:S01]  /*1120*/  LD.E R91, desc[UR38][R4.64] ;  /* 0x00000026045b7980 */ /* 0x002162000c101900 */
[----:B------:R-:W-:Y:S05]  /*1130*/  BRA `(.L_x_15) ;  /* 0x0000000000247947 */ /* 0x000fea0003800000 */
.L_x_14:
[----:B------:R-:W-:Y:S02]  /*1140*/  ULDC.64 UR4, c[0x0][0x590] ;  /* 0x0001640000047ab9 */ /* 0x000fe40000000a00 */
[----:B------:R-:W-:-:S04]  /*1150*/  ISETP.NE.U32.AND P0, PT, RZ, UR4, PT ;  /* 0x00000004ff007c0c */ /* 0x000fc8000bf05070 */
[----:B------:R-:W-:-:S13]  /*1160*/  ISETP.NE.AND.EX P0, PT, RZ, UR5, PT, P0 ;  /* 0x00000005ff007c0c */ /* 0x000fda000bf05300 */
[----:B------:R-:W-:Y:S05]  /*1170*/  @!P0 BRA `(.L_x_16) ;  /* 0x00000000000c8947 */ /* 0x000fea0003800000 */
[----:B0-----:R-:W1:Y:S02]  /*1180*/  LDC.64 R4, c[0x0][0x590] ;  /* 0x00016400ff047b82 */ /* 0x001e640000000a00 */
[----:B-1----:R1:W5:Y:S01]  /*1190*/  LDG.E R91, desc[UR38][R4.64] ;  /* 0x00000026045b7981 */ /* 0x002362000c1e1900 */
[----:B------:R-:W-:Y:S05]  /*11a0*/  BRA `(.L_x_15) ;  /* 0x0000000000087947 */ /* 0x000fea0003800000 */
.L_x_16:
[----:B------:R-:W-:Y:S02]  /*11b0*/  ULDC UR4, c[0x0][0x584] ;  /* 0x0001610000047ab9 */ /* 0x000fe40000000800 */
[----:B-1----:R-:W-:-:S07]  /*11c0*/  IMAD.U32 R91, RZ, RZ, UR4 ;  /* 0x00000004ff5b7e24 */ /* 0x002fce000f8e00ff */
.L_x_15:
[----:B------:R-:W-:-:S13]  /*11d0*/  LOP3.LUT P0, RZ, R3, 0xff, RZ, 0xc0, !PT ;  /* 0x000000ff03ff7812 */ /* 0x000fda000780c0ff */
[----:B------:R-:W-:Y:S05]  /*11e0*/  @!P0 EXIT ;  /* 0x000000000000894d */ /* 0x000fea0003800000 */
[----:B------:R-:W2:Y:S01]  /*11f0*/  LDC R96, c[0x0][0x658] ;  /* 0x00019600ff607b82 */ /* 0x000ea20000000800 */
[----:B------:R-:W-:Y:S01]  /*1200*/  ULDC.64 UR6, c[0x0][0x288] ;  /* 0x0000a20000067ab9 */ /* 0x000fe20000000a00 */
[----:B------:R-:W-:Y:S01]  /*1210*/  LOP3.LUT R7, R7, 0x1, RZ, 0xc0, !PT ;  /* 0x0000000107077812 */ /* 0x000fe200078ec0ff */
[----:B------:R-:W-:Y:S01]  /*1220*/  UIADD3 UR4, UR7, 0x1f, URZ ;  /* 0x0000001f07047890 */ /* 0x000fe2000fffe03f */
[----:B------:R-:W-:Y:S01]  /*1230*/  SHF.R.U32.HI R3, RZ, 0x2, R98 ;  /* 0x00000002ff037819 */ /* 0x000fe20000011662 */
[----:B01----:R-:W-:Y:S01]  /*1240*/  IMAD.U32 R4, RZ, RZ, UR6 ;  /* 0x00000006ff047e24 */ /* 0x003fe2000f8e00ff */
[----:B------:R-:W-:Y:S01]  /*1250*/  SHF.R.U32.HI R0, RZ, 0x1, R0 ;  /* 0x00000001ff007819 */ /* 0x000fe20000011600 */
[----:B------:R-:W-:Y:S01]  /*1260*/  USHF.R.S32.HI UR5, URZ, 0x1f, UR4 ;  /* 0x0000001f3f057899 */ /* 0x000fe20008011404 */
[----:B------:R-:W0:Y:S01]  /*1270*/  LDC.64 R92, c[0x0][0x5c8] ;  /* 0x00017200ff5c7b82 */ /* 0x000e220000000a00 */
[----:B------:R-:W-:Y:S01]  /*1280*/  LOP3.LUT R97, R98, 0x3, RZ, 0xc0, !PT ;  /* 0x0000000362617812 */ /* 0x000fe200078ec0ff */
[----:B------:R-:W-:Y:S01]  /*1290*/  IMAD.SHL.U32 R88, R7, 0x40, RZ ;  /* 0x0000004007587824 */ /* 0x000fe200078e00ff */
[----:B------:R-:W-:Y:S01]  /*12a0*/  LOP3.LUT R3, R3, 0x7, RZ, 0xc0, !PT ;  /* 0x0000000703037812 */ /* 0x000fe200078ec0ff */
[----:B------:R-:W-:Y:S01]  /*12b0*/  ULEA.HI UR5, UR5, UR4, URZ, 0x5 ;  /* 0x0000000405057291 */ /* 0x000fe2000f8f283f */
[----:B------:R-:W-:Y:S01]  /*12c0*/  LOP3.LUT R0, R0, 0x30, RZ, 0xc0, !PT ;  /* 0x0000003000007812 */ /* 0x000fe200078ec0ff */
[----:B------:R-:W-:Y:S01]  /*12d0*/  IMAD R97, R97, -0x2, R4 ;  /* 0xfffffffe61617824 */ /* 0x000fe200078e0204 */
[--C-:B------:R-:W-:Y:S01]  /*12e0*/  LOP3.LUT R88, R88, 0x40, R3.reuse, 0xe2, !PT ;  /* 0x0000004058587812 */ /* 0x100fe200078ee203 */
[----:B------:R-:W-:Y:S01]  /*12f0*/  USHF.R.S32.HI UR43, URZ, 0x5, UR5 ;  /* 0x000000053f2b7899 */ /* 0x000fe20008011405 */
[----:B------:R-:W-:Y:S01]  /*1300*/  IADD3 R4, RZ, -R0, -R3 ;  /* 0x80000000ff047210 */ /* 0x000fe20007ffe803 */
[----:B------:R-:W-:Y:S01]  /*1310*/  IMAD.MOV.U32 R3, RZ, RZ, -0x1 ;  /* 0xffffffffff037424 */ /* 0x000fe200078e00ff */
[----:B------:R-:W-:Y:S01]  /*1320*/  LOP3.LUT R99, R98, 0x80, RZ, 0xc0, !PT ;  /* 0x0000008062637812 */ /* 0x000fe200078ec0ff */
[----:B------:R-:W-:Y:S01]  /*1330*/  IMAD.MOV.U32 R5, RZ, RZ, 0x1 ;  /* 0x00000001ff057424 */ /* 0x000fe200078e00ff */
[----:B------:R-:W-:Y:S01]  /*1340*/  UISETP.LT.AND UP0, UPT, UR43, 0x1, UPT ;  /* 0x000000012b00788c */ /* 0x000fe2000bf01270 */
[----:B------:R-:W-:Y:S01]  /*1350*/  IMAD R4, R7, -0x40, R4 ;  /* 0xffffffc007047824 */ /* 0x000fe200078e0204 */
[----:B------:R-:W-:Y:S01]  /*1360*/  ULDC UR4, c[0x0][0x284] ;  /* 0x0000a10000047ab9 */ /* 0x000fe20000000800 */
[----:B--2---:R-:W-:Y:S01]  /*1370*/  SHF.L.U32 R3, R3, R96, RZ ;  /* 0x0000006003037219 */ /* 0x004fe200000006ff */
[----:B------:R-:W-:Y:S01]  /*1380*/  USEL UR44, UR43, 0x1, UP0 ;  /* 0x000000012b2c7887 */ /* 0x000fe20008000000 */
[----:B------:R-:W-:Y:S01]  /*1390*/  LOP3.LUT R88, R88, R0, RZ, 0xfc, !PT ;  /* 0x0000000058587212 */ /* 0x000fe200078efcff */
[----:B------:R-:W-:Y:S01]  /*13a0*/  IMAD.SHL.U32 R98, R98, 0x2, RZ ;  /* 0x0000000262627824 */ /* 0x000fe200078e00ff */
[----:B------:R-:W-:Y:S01]  /*13b0*/  SHF.L.U32 R96, R5, R96, RZ ;  /* 0x0000006005607219 */ /* 0x000fe200000006ff */
[----:B------:R-:W-:Y:S01]  /*13c0*/  VIADD R101, R4, UR4 ;  /* 0x0000000404657c36 */ /* 0x000fe20008000000 */
[----:B------:R-:W-:Y:S01]  /*13d0*/  LOP3.LUT R114, R18, 0x1, RZ, 0xfc, !PT ;  /* 0x0000000112727812 */ /* 0x000fe200078efcff */
[----:B------:R-:W-:Y:S01]  /*13e0*/  IMAD.MOV.U32 R89, RZ, RZ, RZ ;  /* 0x000000ffff597224 */ /* 0x000fe200078e00ff */
[C-C-:B0-----:R-:W-:Y:S01]  /*13f0*/  SHF.L.U64.HI R94, R92.reuse, 0x7, R93.reuse ;  /* 0x000000075c5e7819 */ /* 0x141fe2000001025d */
[----:B------:R-:W-:Y:S01]  /*1400*/  UIADD3 UR44, UR43, -UR44, URZ ;  /* 0x8000002c2b2c7290 */ /* 0x000fe2000fffe03f */
[C---:B------:R-:W-:Y:S01]  /*1410*/  SHF.L.U64.HI R95, R92.reuse, 0x3, R93 ;  /* 0x000000035c5f7819 */ /* 0x040fe2000001025d */
[C---:B------:R-:W-:Y:S01]  /*1420*/  IMAD.SHL.U32 R93, R92.reuse, 0x80, RZ ;  /* 0x000000805c5d7824 */ /* 0x040fe200078e00ff */
[----:B------:R-:W-:Y:S01]  /*1430*/  SHF.R.U32.HI R99, RZ, 0x7, R99 ;  /* 0x00000007ff637819 */ /* 0x000fe20000011663 */
[----:B------:R-:W-:Y:S01]  /*1440*/  IMAD.SHL.U32 R92, R92, 0x8, RZ ;  /* 0x000000085c5c7824 */ /* 0x000fe200078e00ff */
[----:B------:R-:W-:Y:S01]  /*1450*/  LOP3.LUT R100, RZ, R3, RZ, 0x33, !PT ;  /* 0x00000003ff647212 */ /* 0x000fe200078e33ff */
[----:B------:R-:W-:Y:S01]  /*1460*/  UMOV UR40, URZ ;  /* 0x0000003f00287c82 */ /* 0x000fe20008000000 */
[----:B------:R-:W-:-:S05]  /*1470*/  UMOV UR41, URZ ;  /* 0x0000003f00297c82 */ /* 0x000fca0008000000 */
.L_x_160:
[----:B0-----:R-:W0:Y:S01]  /*1480*/  SHFL.IDX PT, R0, R99, RZ, 0x1f ;  /* 0x00001fff63007589 */ /* 0x001e2200000e0000 */
[----:B-1----:R-:W1:Y:S01]  /*1490*/  S2UR UR7, SR_CgaCtaId ;  /* 0x00000000000779c3 */ /* 0x002e620000008800 */
[----:B------:R-:W-:Y:S01]  /*14a0*/  UMOV UR6, 0x400 ;  /* 0x0000040000067882 */ /* 0x000fe20000000000 */
[----:B0-----:R-:W-:Y:S01]  /*14b0*/  R2UR UR4, R0 ;  /* 0x00000000000472ca */ /* 0x001fe200000e0000 */
[----:B-1----:R-:W-:-:S12]  /*14c0*/  ULEA UR6, UR7, UR6, 0x18 ;  /* 0x0000000607067291 */ /* 0x002fd8000f8ec03f */
[----:B------:R-:W-:-:S04]  /*14d0*/  ULEA.HI UR5, UR4, UR4, URZ, 0x1 ;  /* 0x0000000404057291 */ /* 0x000fc8000f8f083f */
[----:B------:R-:W-:-:S04]  /*14e0*/  ULOP3.LUT UR5, UR5, 0xffffe, URZ, 0xc0, !UPT ;  /* 0x000ffffe05057892 */ /* 0x000fc8000f8ec03f */
[----:B------:R-:W-:-:S03]  /*14f0*/  UIADD3 UR5, UR4, -UR5, URZ ;  /* 0x8000000504057290 */ /* 0x000fc6000fffe03f */
[----:B------:R-:W-:Y:S01]  /*1500*/  ULDC UR4, c[0x0][0x28c] ;  /* 0x0000a30000047ab9 */ /* 0x000fe20000000800 */
[----:B------:R-:W-:Y:S01]  /*1510*/  ULEA UR5, UR5, UR6, 0xc ;  /* 0x0000000605057291 */ /* 0x000fe2000f8e603f */
[----:B------:R-:W-:-:S03]  /*1520*/  ISETP.LT.AND P0, PT, RZ, UR4, PT ;  /* 0x00000004ff007c0c */ /* 0x000fc6000bf01270 */
[----:B------:R-:W-:-:S04]  /*1530*/  UIADD3 UR5, UR5, 0x100, URZ ;  /* 0x0000010005057890 */ /* 0x000fc8000fffe03f */
[----:B------:R-:W-:-:S04]  /*1540*/  USHF.R.U32.HI UR5, URZ, 0x4, UR5 ;  /* 0x000000043f057899 */ /* 0x000fc80008011605 */
[----:B------:R-:W-:-:S04]  /*1550*/  ULOP3.LUT UR5, UR5, 0x3fff, URZ, 0xc0, !UPT ;  /* 0x00003fff05057892 */ /* 0x000fc8000f8ec03f */
[----:B------:R-:W-:Y:S01]  /*1560*/  ULOP3.LUT UR45, UR5, 0x10000, URZ, 0xfc, !UPT ;  /* 0x00010000052d7892 */ /* 0x000fe2000f8efc3f */
[----:B--2345:R-:W-:Y:S11]  /*1570*/  @P0 BRA `(.L_x_17) ;  /* 0x0000000000400947 */ /* 0x03cff60003800000 */
[----:B------:R-:W-:Y:S01]  /*1580*/  MOV R0, 0x0 ;  /* 0x0000000000007802 */ /* 0x000fe20000000f00 */
[----:B------:R-:W-:Y:S01]  /*1590*/  ULDC.64 UR4, c[0x4][0x68] ;  /* 0x01001a0000047ab9 */ /* 0x000fe20000000a00 */
[----:B------:R-:W-:Y:S01]  /*15a0*/  ULDC.64 UR6, c[0x4][0x8] ;  /* 0x0100020000067ab9 */ /* 0x000fe20000000a00 */
[----:B------:R-:W-:Y:S01]  /*15b0*/  IMAD.U32 R4, RZ, RZ, UR4 ;  /* 0x00000004ff047e24 */ /* 0x000fe2000f8e00ff */
[----:B------:R0:W1:Y:S01]  /*15c0*/  LDC.64 R14, c[0x4][R0] ;  /* 0x01000000000e7b82 */ /* 0x0000620000000a00 */
[----:B------:R-:W-:Y:S01]  /*15d0*/  IMAD.U32 R5, RZ, RZ, UR5 ;  /* 0x00000005ff057e24 */ /* 0x000fe2000f8e00ff */
[----:B------:R-:W-:Y:S01]  /*15e0*/  ULDC.64 UR4, c[0x4][0x70] ;  /* 0x01001c0000047ab9 */ /* 0x000fe20000000a00 */
[----:B------:R-:W-:Y:S02]  /*15f0*/  IMAD.U32 R10, RZ, RZ, UR6 ;  /* 0x00000006ff0a7e24 */ /* 0x000fe4000f8e00ff */
[----:B------:R-:W-:Y:S02]  /*1600*/  IMAD.U32 R6, RZ, RZ, UR4 ;  /* 0x00000004ff067e24 */ /* 0x000fe4000f8e00ff */
[----:B------:R-:W-:-:S02]  /*1610*/  IMAD.U32 R7, RZ, RZ, UR5 ;  /* 0x00000005ff077e24 */ /* 0x000fc4000f8e00ff */
[----:B------:R-:W-:Y:S02]  /*1620*/  IMAD.U32 R11, RZ, RZ, UR7 ;  /* 0x00000007ff0b7e24 */ /* 0x000fe4000f8e00ff */
[----:B------:R-:W-:Y:S02]  /*1630*/  IMAD.MOV.U32 R8, RZ, RZ, 0x1e1 ;  /* 0x000001e1ff087424 */ /* 0x000fe400078e00ff */
[----:B------:R-:W-:Y:S02]  /*1640*/  IMAD.MOV.U32 R12, RZ, RZ, 0x1 ;  /* 0x00000001ff0c7424 */ /* 0x000fe400078e00ff */
[----:B0-----:R-:W-:-:S07]  /*1650*/  IMAD.MOV.U32 R13, RZ, RZ, RZ ;  /* 0x000000ffff0d7224 */ /* 0x001fce00078e00ff */
[----:B------:R-:W-:-:S07]  /*1660*/  LEPC R20, `(.L_x_17) ;  /* 0x000000001014794e */ /* 0x000fce0000000000 */
[----:B-1---5:R-:W-:Y:S05]  /*1670*/  CALL.ABS.NOINC R14 ;  /* 0x000000000e007343 */ /* 0x022fea0003c00000 */
.L_x_17:
[----:B------:R-:W-:-:S13]  /*1680*/  ISETP.NE.AND P0, PT, R114, 0x3, PT ;  /* 0x000000037200780c */ /* 0x000fda0003f05270 */
[----:B------:R-:W-:Y:S05]  /*1690*/  @!P0 BRA `(.L_x_18) ;  /* 0x0000000000048947 */ /* 0x000fea0003800000 */
[----:B------:R-:W-:Y:S01]  /*16a0*/  BPT.TRAP 0x1 ;  /* 0x000000040000795c */ /* 0x000fe20000300000 */
.L_x_18:
[----:B------:R-:W0:Y:S01]  /*16b0*/  S2UR UR5, SR_CgaCtaId ;  /* 0x00000000000579c3 */ /* 0x000e220000008800 */
[----:B------:R-:W-:Y:S01]  /*16c0*/  UMOV UR4, 0x400 ;  /* 0x0000040000047882 */ /* 0x000fe20000000000 */
[----:B------:R-:W-:Y:S02]  /*16d0*/  IMAD.U32 R0, RZ, RZ, UR40 ;  /* 0x00000028ff007e24 */ /* 0x000fe4000f8e00ff */
[----:B------:R-:W-:-:S03]  /*16e0*/  IMAD.U32 R3, RZ, RZ, UR41 ;  /* 0x00000029ff037e24 */ /* 0x000fc6000f8e00ff */
[----:B------:R-:W-:Y:S01]  /*16f0*/  SHF.L.U32 R0, R0, 0x1f, RZ ;  /* 0x0000001f00007819 */ /* 0x000fe200000006ff */
[----:B0-----:R-:W-:-:S06]  /*1700*/  ULEA UR4, UR5, UR4, 0x18 ;  /* 0x0000000405047291 */ /* 0x001fcc000f8ec03f */
[----:B------:R-:W-:-:S04]  /*1710*/  IMAD.U32 R6, RZ, RZ, UR4 ;  /* 0x00000004ff067e24 */ /* 0x000fc8000f8e00ff */
[----:B------:R-:W-:-:S04]  /*1720*/  IMAD R3, R3, 0x8, R6 ;  /* 0x0000000803037824 */ /* 0x000fc800078e0206 */
[----:B------:R0:W1:Y:S01]  /*1730*/  SYNCS.PHASECHK.TRANS64.TRYWAIT P1, [R3+URZ], R0 ;  /* 0x00000000030075a7 */ /* 0x000062000802017f */
[----:B------:R-:W-:Y:S05]  /*1740*/  @!P0 BRA `(.L_x_19) ;  /* 0x0000000000048947 */ /* 0x000fea0003800000 */
[----:B------:R-:W-:Y:S01]  /*1750*/  BPT.TRAP 0x1 ;  /* 0x000000040000795c */ /* 0x000fe20000300000 */
.L_x_19:
[----:B------:R-:W-:-:S05]  /*1760*/  IMAD.U32 R4, RZ, RZ, UR44 ;  /* 0x0000002cff047e24 */ /* 0x000fca000f8e00ff */
[----:B------:R-:W-:Y:S01]  /*1770*/  ISETP.GE.AND P2, PT, R4, 0x1, PT ;  /* 0x000000010400780c */ /* 0x000fe20003f46270 */
[----:B-1----:R-:W-:-:S12]  /*1780*/  @P1 BRA `(.L_x_20) ;  /* 0x0000000000081947 */ /* 0x002fd80003800000 */
[----:B------:R-:W1:Y:S02]  /*1790*/  SYNCS.PHASECHK.TRANS64.TRYWAIT P1, [R3+URZ], R0 ;  /* 0x00000000030075a7 */ /* 0x000e64000802017f */
[----:B-1----:R-:W-:Y:S05]  /*17a0*/  @!P1 BRA `(.L_x_21) ;  /* 0x0000007000749947 */ /* 0x002fea0003800000 */
.L_x_20:
[----:B------:R-:W-:Y:S05]  /*17b0*/  WARPSYNC.ALL ;  /* 0x0000000000007948 */ /* 0x000fea0003800000 */
[----:B------:R-:W-:Y:S01]  /*17c0*/  R2UR UR4, R6 ;  /* 0x00000000060472ca */ /* 0x000fe200000e0000 */
[----:B------:R-:W-:Y:S01]  /*17d0*/  ULEA UR6, UR41, UR45, 0xa ;  /* 0x0000002d29067291 */ /* 0x000fe2000f8e503f */
[----:B------:R-:W-:Y:S01]  /*17e0*/  WARPGROUP.ARRIVE ;  /* 0x00000000000079c5 */ /* 0x000fe20000000000 */
[----:B------:R-:W-:Y:S01]  /*17f0*/  UMOV UR9, 0x80000020 ;  /* 0x8000002000097882 */ /* 0x000fe20000000000 */
[----:B------:R-:W-:Y:S01]  /*1800*/  UMOV UR11, 0x80000020 ;  /* 0x80000020000b7882 */ /* 0x000fe20000000000 */
[----:B------:R-:W-:-:S03]  /*1810*/  UIADD3 UR7, UR6, 0x200, URZ ;  /* 0x0000020006077890 */ /* 0x000fc6000fffe03f */
[----:B------:R-:W-:-:S05]  /*1820*/  UMOV UR8, UR6 ;  /* 0x0000000600087c82 */ /* 0x000fca0008000000 */
[----:B------:R-:W-:-:S04]  /*1830*/  UIADD3 UR4, UR4, 0xc100, URZ ;  /* 0x0000c10004047890 */ /* 0x000fc8000fffe03f */
[----:B------:R-:W-:-:S04]  /*1840*/  USHF.R.U32.HI UR4, URZ, 0x4, UR4 ;  /* 0x000000043f047899 */ /* 0x000fc80008011604 */
[----:B------:R-:W-:-:S04]  /*1850*/  ULOP3.LUT UR4, UR4, 0x3fff, URZ, 0xc0, !UPT ;  /* 0x00003fff04047892 */ /* 0x000fc8000f8ec03f */
[----:B------:R-:W-:-:S04]  /*1860*/  ULOP3.LUT UR4, UR4, 0x10000, URZ, 0xfc, !UPT ;  /* 0x0001000004047892 */ /* 0x000fc8000f8efc3f */
[----:B------:R-:W-:-:S07]  /*1870*/  ULEA UR5, UR41, UR4, 0x8 ;  /* 0x0000000429057291 */ /* 0x000fce000f8e403f */
[----:B------:R-:W-:Y:S02]  /*1880*/  UMOV UR10, UR5 ;  /* 0x00000005000a7c82 */ /* 0x000fe40008000000 */
[----:B------:R-:W-:Y:S01]  /*1890*/  HGMMA.64x64x16.F32 R56, gdesc[UR8], RZ, !UPT, gsb0 ;  /* 0x00e00000083879f0 */ /* 0x000fe2000c0008ff */
[----:B------:R-:W-:Y:S01]  /*18a0*/  UMOV UR8, UR7 ;  /* 0x0000000700087c82 */ /* 0x000fe20008000000 */
[----:B------:R-:W-:Y:S01]  /*18b0*/  UMOV UR9, 0x80000020 ;  /* 0x8000002000097882 */ /* 0x000fe20000000000 */
[----:B------:R-:W-:Y:S02]  /*18c0*/  WARPGROUP.DEPBAR.LE gsb0, 0x0 ;  /* 0x00008000000079c5 */ /* 0x000fe40000010000 */
[----:B------:R-:W-:-:S06]  /*18d0*/  WARPGROUP.ARRIVE ;  /* 0x00000000000079c5 */ /* 0x000fcc0000000000 */
[----:B------:R-:W-:Y:S01]  /*18e0*/  HGMMA.64x64x16.F32 R24, gdesc[UR8], RZ, !UPT, gsb0 ;  /* 0x00e00000081879f0 */ /* 0x000fe2000c0008ff */
[----:B------:R-:W-:Y:S02]  /*18f0*/  UIADD3 UR8, UR6, 0x2, URZ ;  /* 0x0000000206087890 */ /* 0x000fe4000fffe03f */
[----:B------:R-:W-:Y:S01]  /*1900*/  UIADD3 UR10, UR5, 0x2, URZ ;  /* 0x00000002050a7890 */ /* 0x000fe2000fffe03f */
[----:B------:R-:W-:Y:S01]  /*1910*/  UMOV UR9, 0x80000020 ;  /* 0x8000002000097882 */ /* 0x000fe20000000000 */
[----:B------:R-:W-:Y:S01]  /*1920*/  UMOV UR11, 0x80000020 ;  /* 0x80000020000b7882 */ /* 0x000fe20000000000 */
[----:B------:R-:W-:Y:S01]  /*1930*/  UIADD3 UR6, UR6, 0x202, URZ ;  /* 0x0000020206067890 */ /* 0x000fe2000fffe03f */
[----:B------:R-:W-:Y:S02]  /*1940*/  WARPGROUP.DEPBAR.LE gsb0, 0x0 ;  /* 0x00008000000079c5 */ /* 0x000fe40000010000 */
[----:B------:R-:W-:-:S06]  /*1950*/  WARPGROUP.ARRIVE ;  /* 0x00000000000079c5 */ /* 0x000fcc0000000000 */
[----:B------:R-:W-:Y:S01]  /*1960*/  HGMMA.64x64x16.F32 R56, gdesc[UR8], R56, gsb0 ;  /* 0x00e00000083879f0 */ /* 0x000fe20008000838 */
[----:B------:R-:W-:Y:S01]  /*1970*/  UMOV UR8, UR6 ;  /* 0x0000000600087c82 */ /* 0x000fe20008000000 */
[----:B------:R-:W-:Y:S01]  /*1980*/  UMOV UR9, 0x80000020 ;  /* 0x8000002000097882 */ /* 0x000fe20000000000 */
[----:B------:R-:W-:Y:S02]  /*1990*/  WARPGROUP.DEPBAR.LE gsb0, 0x0 ;  /* 0x00008000000079c5 */ /* 0x000fe40000010000 */
[----:B------:R-:W-:-:S06]  /*19a0*/  WARPGROUP.ARRIVE ;  /* 0x00000000000079c5 */ /* 0x000fcc0000000000 */
[----:B------:R-:W-:Y:S03]  /*19b0*/  HGMMA.64x64x16.F32 R24, gdesc[UR8], R24, gsb0 ;  /* 0x00e00000081879f0 */ /* 0x000fe60008000818 */
[----:B------:R-:W-:Y:S02]  /*19c0*/  WARPGROUP.DEPBAR.LE gsb0, 0x0 ;  /* 0x00008000000079c5 */ /* 0x000fe40000010000 */
[----:B------:R-:W-:Y:S05]  /*19d0*/  @!P2 BRA `(.L_x_22) ;  /* 0x000000040020a947 */ /* 0x000fea0003800000 */
[----:B------:R-:W-:Y:S01]  /*19e0*/  UIADD3 UR5, UR41, 0x1, URZ ;  /* 0x0000000129057890 */ /* 0x000fe2000fffe03f */
[----:B01----:R-:W-:Y:S02]  /*19f0*/  IMAD.U32 R0, RZ, RZ, UR44 ;  /* 0x0000002cff007e24 */ /* 0x003fe4000f8e00ff */
[----:B------:R-:W-:Y:S01]  /*1a00*/  IMAD.U32 R3, RZ, RZ, UR41 ;  /* 0x00000029ff037e24 */ /* 0x000fe2000f8e00ff */
[----:B------:R-:W-:-:S04]  /*1a10*/  UISETP.NE.AND UP0, UPT, UR5, 0x3, UPT ;  /* 0x000000030500788c */ /* 0x000fc8000bf05270 */
[----:B------:R-:W-:Y:S02]  /*1a20*/  USEL UR6, URZ, 0x1, UP0 ;  /* 0x000000013f067887 */ /* 0x000fe40008000000 */
[----:B------:R-:W-:Y:S02]  /*1a30*/  USEL UR5, UR5, URZ, UP0 ;  /* 0x0000003f05057287 */ /* 0x000fe40008000000 */
[----:B------:R-:W-:-:S06]  /*1a40*/  ULOP3.LUT UR6, UR40, UR6, URZ, 0x3c, !UPT ;  /* 0x0000000628067292 */ /* 0x000fcc000f8e3c3f */
[----:B------:R-:W-:-:S07]  /*1a50*/  IMAD.U32 R7, RZ, RZ, UR6 ;  /* 0x00000006ff077e24 */ /* 0x000fce000f8e00ff */
.L_x_29:
[----:B------:R-:W-:Y:S05]  /*1a60*/  @!P0 BRA `(.L_x_23) ;  /* 0x0000000000048947 */ /* 0x000fea0003800000 */
[----:B------:R-:W-:Y:S01]  /*1a70*/  BPT.TRAP 0x1 ;  /* 0x000000040000795c */ /* 0x000fe20000300000 */
.L_x_23:
[----:B------:R-:W0:Y:S01]  /*1a80*/  S2UR UR7, SR_CgaCtaId ;  /* 0x00000000000779c3 */ /* 0x000e220000008800 */
[----:B------:R-:W-:Y:S01]  /*1a90*/  UMOV UR6, 0x400 ;  /* 0x0000040000067882 */ /* 0x000fe20000000000 */
[----:B------:R-:W-:Y:S01]  /*1aa0*/  IMAD.U32 R5, RZ, RZ, UR5 ;  /* 0x00000005ff057e24 */ /* 0x000fe2000f8e00ff */
[----:B------:R-:W-:Y:S01]  /*1ab0*/  SHF.L.U32 R4, R7, 0x1f, RZ ;  /* 0x0000001f07047819 */ /* 0x000fe200000006ff */
[----:B0-----:R-:W-:-:S06]  /*1ac0*/  ULEA UR6, UR7, UR6, 0x18 ;  /* 0x0000000607067291 */ /* 0x001fcc000f8ec03f */
[----:B------:R-:W-:-:S04]  /*1ad0*/  IMAD.U32 R6, RZ, RZ, UR6 ;  /* 0x00000006ff067e24 */ /* 0x000fc8000f8e00ff */
[----:B------:R-:W-:-:S04]  /*1ae0*/  IMAD R5, R5, 0x8, R6 ;  /* 0x0000000805057824 */ /* 0x000fc800078e0206 */
[----:B------:R0:W1:Y:S01]  /*1af0*/  SYNCS.PHASECHK.TRANS64.TRYWAIT P1, [R5+URZ], R4 ;  /* 0x00000004050075a7 */ /* 0x000062000802017f */
[----:B------:R-:W-:Y:S05]  /*1b00*/  @!P0 BRA `(.L_x_24) ;  /* 0x0000000000048947 */ /* 0x000fea0003800000 */
[----:B------:R-:W-:Y:S01]  /*1b10*/  BPT.TRAP 0x1 ;  /* 0x000000040000795c */ /* 0x000fe20000300000 */
.L_x_24:
[----:B-1----:R-:W-:Y:S05]  /*1b20*/  @P1 BRA `(.L_x_25) ;  /* 0x0000000000081947 */ /* 0x002fea0003800000 */
[----:B------:R-:W1:Y:S02]  /*1b30*/  SYNCS.PHASECHK.TRANS64.TRYWAIT P1, [R5+URZ], R4 ;  /* 0x00000004050075a7 */ /* 0x000e64000802017f */
[----:B-1----:R-:W-:Y:S05]  /*1b40*/  @!P1 BRA `(.L_x_26) ;  /* 0x0000006c00a09947 */ /* 0x002fea0003800000 */
.L_x_25:
[----:B------:R-:W-:Y:S01]  /*1b50*/  ULEA UR6, UR5, UR4, 0x8 ;  /* 0x0000000405067291 */ /* 0x000fe2000f8e403f */
[----:B------:R-:W-:Y:S01]  /*1b60*/  WARPGROUP.ARRIVE ;  /* 0x00000000000079c5 */ /* 0x000fe20000000000 */
[----:B------:R-:W-:Y:S01]  /*1b70*/  ULEA UR7, UR5, UR45, 0xa ;  /* 0x0000002d05077291 */ /* 0x000fe2000f8e503f */
[----:B------:R-:W-:Y:S01]  /*1b80*/  UMOV UR11, 0x80000020 ;  /* 0x80000020000b7882 */ /* 0x000fe20000000000 */
[----:B------:R-:W-:Y:S02]  /*1b90*/  UMOV UR9, 0x80000020 ;  /* 0x8000002000097882 */ /* 0x000fe40000000000 */
[----:B------:R-:W-:Y:S01]  /*1ba0*/  UIADD3 UR12, UR7, 0x200, URZ ;  /* 0x00000200070c7890 */ /* 0x000fe2000fffe03f */
[----:B------:R-:W-:Y:S02]  /*1bb0*/  UMOV UR10, UR6 ;  /* 0x00000006000a7c82 */ /* 0x000fe40008000000 */
[----:B------:R-:W-:Y:S02]  /*1bc0*/  UMOV UR8, UR7 ;  /* 0x0000000700087c82 */ /* 0x000fe40008000000 */
[----:B------:R-:W-:Y:S01]  /*1bd0*/  HGMMA.64x64x16.F32 R56, gdesc[UR8], R56, gsb0 ;  /* 0x00e00000083879f0 */ /* 0x000fe20008000838 */
[----:B------:R-:W-:Y:S01]  /*1be0*/  UMOV UR9, 0x80000020 ;  /* 0x8000002000097882 */ /* 0x000fe20000000000 */
[----:B------:R-:W-:Y:S01]  /*1bf0*/  UMOV UR8, UR12 ;  /* 0x0000000c00087c82 */ /* 0x000fe20008000000 */
[----:B------:R-:W-:-:S02]  /*1c00*/  WARPGROUP.DEPBAR.LE gsb0, 0x0 ;  /* 0x00008000000079c5 */ /* 0x000fc40000010000 */
[----:B------:R-:W-:-:S06]  /*1c10*/  WARPGROUP.ARRIVE ;  /* 0x00000000000079c5 */ /* 0x000fcc0000000000 */
[----:B------:R-:W-:Y:S01]  /*1c20*/  HGMMA.64x64x16.F32 R24, gdesc[UR8], R24, gsb0 ;  /* 0x00e00000081879f0 */ /* 0x000fe20008000818 */
        /* <DEDUP_REMOVED lines=15> */
[----:B------:R-:W-:Y:S01]  /*1d20*/  BPT.TRAP 0x1 ;  /* 0x000000040000795c */ /* 0x000fe20000300000 */
.L_x_27:
[----:B------:R-:W-:-:S13]  /*1d30*/  ISETP.NE.AND P1, PT, R22, RZ, PT ;  /* 0x000000ff1600720c */ /* 0x000fda0003f25270 */
[----:B01----:R-:W-:-:S04]  /*1d40*/  @P1 IMAD R4, R3, 0x8, R6 ;  /* 0x0000000803041824 */ /* 0x003fc800078e0206 */
[----:B------:R-:W-:-:S05]  /*1d50*/  @P1 VIADD R4, R4, 0x18 ;  /* 0x0000001804041836 */ /* 0x000fca0000000000 */
[----:B------:R-:W-:-:S04]  /*1d60*/  @P1 PRMT R4, R19, 0x654, R4 ;  /* 0x0000065413041816 */ /* 0x000fc80000000004 */
[----:B------:R0:W-:Y:S01]  /*1d70*/  @P1 SYNCS.ARRIVE.TRANS64.RED.A1T0 RZ, [R4+URZ], RZ ;  /* 0x000000ff04ff19a7 */ /* 0x0001e2000810043f */
[----:B------:R-:W-:-:S13]  /*1d80*/  ISETP.GT.U32.AND P1, PT, R18, 0x1, PT ;  /* 0x000000011200780c */ /* 0x000fda0003f24070 */
[----:B0-----:R-:W-:Y:S05]  /*1d90*/  @P1 BRA `(.L_x_28) ;  /* 0x0000000000041947 */ /* 0x001fea0003800000 */
[----:B------:R-:W-:Y:S01]  /*1da0*/  BPT.TRAP 0x1 ;  /* 0x000000040000795c */ /* 0x000fe20000300000 */
.L_x_28:
[----:B------:R-:W-:Y:S01]  /*1db0*/  UIADD3 UR5, UR5, 0x1, URZ ;  /* 0x0000000105057890 */ /* 0x000fe2000fffe03f */
[C---:B------:R-:W-:Y:S01]  /*1dc0*/  ISETP.GT.AND P2, PT, R0.reuse, 0x1, PT ;  /* 0x000000010000780c */ /* 0x040fe20003f44270 */
[----:B------:R-:W-:Y:S02]  /*1dd0*/  VIADD R3, R3, 0x1 ;  /* 0x0000000103037836 */ /* 0x000fe40000000000 */
[----:B------:R-:W-:Y:S01]  /*1de0*/  UISETP.NE.AND UP0, UPT, UR5, 0x3, UPT ;  /* 0x000000030500788c */ /* 0x000fe2000bf05270 */
[----:B------:R-:W-:Y:S02]  /*1df0*/  VIADD R0, R0, 0xffffffff ;  /* 0xffffffff00007836 */ /* 0x000fe40000000000 */
[C---:B------:R-:W-:Y:S01]  /*1e00*/  ISETP.NE.AND P1, PT, R3.reuse, 0x3, PT ;  /* 0x000000030300780c */ /* 0x040fe20003f25270 */
[----:B------:R-:W-:Y:S02]  /*1e10*/  USEL UR6, URZ, 0x1, UP0 ;  /* 0x000000013f067887 */ /* 0x000fe40008000000 */
[----:B------:R-:W-:Y:S01]  /*1e20*/  USEL UR5, UR5, URZ, UP0 ;  /* 0x0000003f05057287 */ /* 0x000fe20008000000 */
[----:B------:R-:W-:-:S03]  /*1e30*/  SEL R3, R3, RZ, P1 ;  /* 0x000000ff03037207 */ /* 0x000fc60000800000 */
[----:B------:R-:W-:Y:S01]  /*1e40*/  LOP3.LUT R7, R7, UR6, RZ, 0x3c, !PT ;  /* 0x0000000607077c12 */ /* 0x000fe2000f8e3cff */
[----:B------:R-:W-:Y:S07]  /*1e50*/  @P2 BRA `(.L_x_29) ;  /* 0xfffffffc00002947 */ /* 0x000fee000383ffff */
.L_x_22:
[----:B01----:R-:W0:Y:S02]  /*1e60*/  LDC R0, c[0x0][0x28c] ;  /* 0x0000a300ff007b82 */ /* 0x003e240000000800 */
[----:B0-----:R-:W-:-:S13]  /*1e70*/  ISETP.GE.AND P1, PT, R0, 0x1, PT ;  /* 0x000000010000780c */ /* 0x001fda0003f26270 */
[----:B------:R-:W-:Y:S05]  /*1e80*/  @!P1 BRA `(.L_x_30) ;  /* 0x0000000000449947 */ /* 0x000fea0003800000 */
[----:B------:R-:W-:Y:S05]  /*1e90*/  @!P0 BRA `(.L_x_31) ;  /* 0x0000000000048947 */ /* 0x000fea0003800000 */
[----:B------:R-:W-:Y:S01]  /*1ea0*/  BPT.TRAP 0x1 ;  /* 0x000000040000795c */ /* 0x000fe20000300000 */
.L_x_31:
[----:B------:R-:W-:-:S13]  /*1eb0*/  ISETP.NE.AND P0, PT, R22, RZ, PT ;  /* 0x000000ff1600720c */ /* 0x000fda0003f05270 */
[----:B------:R-:W-:-:S05]  /*1ec0*/  VOTEU.ANY UP0, P0 ;  /* 0x00000000003f7886 */ /* 0x000fca0000000100 */
[----:B------:R-:W-:-:S06]  /*1ed0*/  @UP0 UIADD3 UR4, UR44, UR41, URZ ;  /* 0x000000292c040290 */ /* 0x000fcc000fffe03f */
[----:B------:R-:W-:Y:S02]  /*1ee0*/  IMAD.U32 R4, RZ, RZ, UR4 ;  /* 0x00000004ff047e24 */ /* 0x000fe4000f8e00ff */
[----:B------:R-:W-:Y:S02]  /*1ef0*/  IMAD.U32 R3, RZ, RZ, UR4 ;  /* 0x00000004ff037e24 */ /* 0x000fe4000f8e00ff */
[----:B------:R-:W-:-:S05]  /*1f00*/  @P0 IMAD.WIDE.U32 R4, R4, -0x55555555, RZ ;  /* 0xaaaaaaab04040825 */ /* 0x000fca00078e00ff */
[----:B------:R-:W-:-:S05]  /*1f10*/  @P0 SHF.R.U32.HI R0, RZ, 0x1, R5 ;  /* 0x00000001ff000819 */ /* 0x000fca0000011605 */
[----:B------:R-:W-:-:S04]  /*1f20*/  @P0 IMAD R0, R0, -0x3, R3 ;  /* 0xfffffffd00000824 */ /* 0x000fc800078e0203 */
[----:B------:R-:W-:-:S04]  /*1f30*/  @P0 IMAD R0, R0, 0x8, R6 ;  /* 0x0000000800000824 */ /* 0x000fc800078e0206 */
[----:B------:R-:W-:-:S05]  /*1f40*/  @P0 VIADD R0, R0, 0x18 ;  /* 0x0000001800000836 */ /* 0x000fca0000000000 */
[----:B------:R-:W-:-:S04]  /*1f50*/  @P0 PRMT R0, R19, 0x654, R0 ;  /* 0x0000065413000816 */ /* 0x000fc80000000000 */
[----:B------:R0:W-:Y:S01]  /*1f60*/  @P0 SYNCS.ARRIVE.TRANS64.RED.A1T0 RZ, [R0+URZ], RZ ;  /* 0x000000ff00ff09a7 */ /* 0x0001e2000810043f */
[----:B------:R-:W-:-:S13]  /*1f70*/  ISETP.GT.U32.AND P0, PT, R18, 0x1, PT ;  /* 0x000000011200780c */ /* 0x000fda0003f04070 */
[----:B0-----:R-:W-:Y:S05]  /*1f80*/  @P0 BRA `(.L_x_30) ;  /* 0x0000000000040947 */ /* 0x001fea0003800000 */
[----:B------:R-:W-:Y:S01]  /*1f90*/  BPT.TRAP 0x1 ;  /* 0x000000040000795c */ /* 0x000fe20000300000 */
.L_x_30:
[----:B------:R-:W-:Y:S01]  /*1fa0*/  IMAD.SHL.U32 R102, R102, 0x40, RZ ;  /* 0x0000004066667824 */ /* 0x000fe200078e00ff */
[----:B------:R-:W-:Y:S01]  /*1fb0*/  UIADD3 UR41, UR43, UR41, URZ ;  /* 0x000000292b297290 */ /* 0x000fe2000fffe03f */
[----:B------:R-:W-:Y:S01]  /*1fc0*/  SHF.R.S32.HI R11, RZ, 0x1f, R23 ;  /* 0x0000001fff0b7819 */ /* 0x000fe20000011417 */
[----:B------:R-:W-:Y:S01]  /*1fd0*/  ULDC UR7, c[0x0][0x288] ;  /* 0x0000a20000077ab9 */ /* 0x000fe20000000800 */
[----:B------:R-:W-:Y:S01]  /*1fe0*/  IMAD.SHL.U32 R6, R109, 0x100, RZ ;  /* 0x000001006d067824 */ /* 0x000fe200078e00ff */
[C---:B------:R-:W-:Y:S01]  /*1ff0*/  LOP3.LUT R8, R102.reuse, 0x6, R98, 0xf8, !PT ;  /* 0x0000000666087812 */ /* 0x040fe200078ef862 */
[----:B------:R-:W-:Y:S01]  /*2000*/  UISETP.GT.U32.AND UP0, UPT, UR41, 0x2, UPT ;  /* 0x000000022900788c */ /* 0x000fe2000bf04070 */
[----:B------:R-:W-:Y:S01]  /*2010*/  ISETP.GE.AND P0, PT, R102, UR7, PT ;  /* 0x0000000766007c0c */ /* 0x000fe2000bf06270 */
[----:B------:R-:W-:Y:S01]  /*2020*/  ULDC.64 UR4, c[0x0][0x5d0] ;  /* 0x0001740000047ab9 */ /* 0x000fe20000000a00 */
[----:B------:R-:W-:Y:S01]  /*2030*/  SHF.R.S32.HI R9, RZ, 0x1f, R8 ;  /* 0x0000001fff097819 */ /* 0x000fe20000011408 */
[----:B------:R-:W-:Y:S01]  /*2040*/  ULDC UR10, c[0x0][0x284] ;  /* 0x0000a100000a7ab9 */ /* 0x000fe20000000800 */
[----:B------:R-:W-:Y:S01]  /*2050*/  IMAD R0, R11, UR4, RZ ;  /* 0x000000040b007c24 */ /* 0x000fe2000f8e02ff */
[----:B------:R-:W-:Y:S01]  /*2060*/  UISETP.LT.U32.AND UP0, UPT, UR43, 0x3, UP0 ;  /* 0x000000032b00788c */ /* 0x000fe20008701070 */
[----:B------:R-:W-:Y:S01]  /*2070*/  ISETP.GE.OR P0, PT, R6, UR10, P0 ;  /* 0x0000000a06007c0c */ /* 0x000fe20008706670 */
[----:B------:R-:W-:Y:S01]  /*2080*/  UISETP.GE.U32.AND UP1, UPT, UR43, 0x3, UPT ;  /* 0x000000032b00788c */ /* 0x000fe2000bf26070 */
[C---:B------:R-:W-:Y:S01]  /*2090*/  IMAD R3, R23.reuse, UR5, R0 ;  /* 0x0000000517037c24 */ /* 0x040fe2000f8e0200 */
[----:B------:R-:W-:Y:S01]  /*20a0*/  USEL UR6, URZ, 0x1, !UP0 ;  /* 0x000000013f067887 */ /* 0x000fe2000c000000 */
[----:B------:R-:W-:Y:S01]  /*20b0*/  IMAD.WIDE.U32 R4, R23, UR4, R8 ;  /* 0x0000000417047c25 */ /* 0x000fe2000f8e0008 */
[----:B------:R-:W-:Y:S01]  /*20c0*/  UIMAD.WIDE.U32 UR4, UR41, -0x55555555, URZ ;  /* 0xaaaaaaab290478a5 */ /* 0x000fe2000f8e003f */
[----:B------:R-:W-:-:S02]  /*20d0*/  ULDC.64 UR8, c[0x0][0x5c8] ;  /* 0x0001720000087ab9 */ /* 0x000fc40000000a00 */
[----:B------:R-:W-:Y:S01]  /*20e0*/  IMAD.WIDE R108, R109, 0x100, R88 ;  /* 0x000001006d6c7825 */ /* 0x000fe200078e0258 */
[----:B------:R-:W-:Y:S02]  /*20f0*/  USHF.R.U32.HI UR4, URZ, 0x1, UR5 ;  /* 0x000000013f047899 */ /* 0x000fe40008011605 */
[----:B------:R-:W-:Y:S01]  /*2100*/  ULOP3.LUT UR40, UR40, UR6, URZ, 0x3c, !UPT ;  /* 0x0000000628287292 */ /* 0x000fe2000f8e3c3f */
[----:B------:R-:W-:Y:S01]  /*2110*/  IMAD R7, R109, UR8, RZ ;  /* 0x000000086d077c24 */ /* 0x000fe2000f8e02ff */
[----:B------:R-:W-:Y:S01]  /*2120*/  UIMAD UR41, UR4, -0x3, UR41 ;  /* 0xfffffffd042978a4 */ /* 0x000fe2000f8e0229 */
[----:B------:R-:W-:Y:S01]  /*2130*/  IMAD.IADD R5, R5, 0x1, R3 ;  /* 0x0000000105057824 */ /* 0x000fe200078e0203 */
[----:B------:R-:W-:Y:S01]  /*2140*/  @UP1 ULOP3.LUT UR40, UR40, 0x1, UR4, 0x78, !UPT ;  /* 0x0000000128281892 */ /* 0x000fe2000f8e7804 */
[C---:B------:R-:W-:Y:S02]  /*2150*/  IMAD R7, R108.reuse, UR9, R7 ;  /* 0x000000096c077c24 */ /* 0x040fe4000f8e0207 */
[----:B------:R-:W-:-:S04]  /*2160*/  IMAD.WIDE.U32 R112, R108, UR8, R4 ;  /* 0x000000086c707c25 */ /* 0x000fc8000f8e0004 */
[----:B------:R-:W-:Y:S01]  /*2170*/  IMAD.MOV.U32 R0, RZ, RZ, -0x1 ;  /* 0xffffffffff007424 */ /* 0x000fe200078e00ff */
[----:B------:R-:W-:Y:S06]  /*2180*/  @P0 BRA `(.L_x_32) ;  /* 0x0000004c00100947 */ /* 0x000fec0003800000 */
[----:B-----5:R-:W-:Y:S01]  /*2190*/  FSETP.NEU.AND P1, PT, R91, RZ, PT ;  /* 0x000000ff5b00720b */ /* 0x020fe20003f2d000 */
[----:B------:R-:W-:Y:S01]  /*21a0*/  IMAD.IADD R4, R97, 0x1, -R102 ;  /* 0x0000000161047824 */ /* 0x000fe200078e0a66 */
[----:B------:R-:W-:Y:S01]  /*21b0*/  BSSY B0, `(.L_x_32) ;  /* 0x00004c1000007945 */ /* 0x000fe20003800000 */
[----:B------:R-:W-:Y:S02]  /*21c0*/  IMAD.IADD R3, R101, 0x1, -R6 ;  /* 0x0000000165037824 */ /* 0x000fe400078e0a06 */
[----:B------:R-:W-:Y:S01]  /*21d0*/  IMAD.IADD R105, R113, 0x1, R7 ;  /* 0x0000000171697824 */ /* 0x000fe200078e0207 */
[----:B------:R-:W-:-:S04]  /*21e0*/  ISETP.GT.AND P6, PT, R4, RZ, PT ;  /* 0x000000ff0400720c */ /* 0x000fc80003fc4270 */
[----:B------:R-:W-:-:S03]  /*21f0*/  ISETP.GT.AND P0, PT, R3, RZ, P6 ;  /* 0x000000ff0300720c */ /* 0x000fc60003704270 */
[----:B------:R-:W-:Y:S10]  /*2200*/  @!P1 BRA `(.L_x_33) ;  /* 0x0000003400809947 */ /* 0x000ff40003800000 */
[----:B------:R-:W0:Y:S01]  /*2210*/  LDC.64 R14, c[0x0][0x5b8] ;  /* 0x00016e00ff0e7b82 */ /* 0x000e220000000a00 */
[----:B------:R-:W-:-:S07]  /*2220*/  ULDC.64 UR4, c[0x0][0x5c0] ;  /* 0x0001700000047ab9 */ /* 0x000fce0000000a00 */
[----:B------:R-:W1:Y:S08]  /*2230*/  LDC.64 R106, c[0x0][0x5b0] ;  /* 0x00016c00ff6a7b82 */ /* 0x000e700000000a00 */
[----:B------:R-:W2:Y:S01]  /*2240*/  LDC.64 R12, c[0x0][0x5a8] ;  /* 0x00016a00ff0c7b82 */ /* 0x000ea20000000a00 */
[-C--:B0-----:R-:W-:Y:S02]  /*2250*/  IMAD R6, R11, R14.reuse, RZ ;  /* 0x0000000e0b067224 */ /* 0x081fe400078e02ff */
[----:B------:R-:W-:-:S04]  /*2260*/  IMAD.WIDE.U32 R20, R23, R14, R8 ;  /* 0x0000000e17147225 */ /* 0x000fc800078e0008 */
[----:B------:R-:W-:Y:S02]  /*2270*/  IMAD R115, R23, R15, R6 ;  /* 0x0000000f17737224 */ /* 0x000fe400078e0206 */
[-C--:B-1----:R-:W-:Y:S02]  /*2280*/  IMAD R5, R109, R106.reuse, RZ ;  /* 0x0000006a6d057224 */ /* 0x082fe400078e02ff */
[----:B------:R-:W-:Y:S02]  /*2290*/  IMAD.IADD R103, R21, 0x1, R115 ;  /* 0x0000000115677824 */ /* 0x000fe400078e0273 */
[----:B------:R-:W-:Y:S02]  /*22a0*/  IMAD.MOV.U32 R102, RZ, RZ, R20 ;  /* 0x000000ffff667224 */ /* 0x000fe400078e0014 */
[C---:B------:R-:W-:Y:S02]  /*22b0*/  IMAD R119, R108.reuse, R107, R5 ;  /* 0x0000006b6c777224 */ /* 0x040fe400078e0205 */
[----:B------:R-:W-:-:S04]  /*22c0*/  IMAD.WIDE.U32 R6, R108, R106, R102 ;  /* 0x0000006a6c067225 */ /* 0x000fc800078e0066 */
[----:B------:R-:W-:Y:S01]  /*22d0*/  IMAD.IADD R5, R7, 0x1, R119 ;  /* 0x0000000107057824 */ /* 0x000fe200078e0277 */
[----:B--2---:R-:W-:-:S04]  /*22e0*/  LEA R10, P1, R6, R12, 0x1 ;  /* 0x0000000c060a7211 */ /* 0x004fc800078208ff */
[----:B------:R-:W-:-:S05]  /*22f0*/  LEA.HI.X R11, R6, R13, R5, 0x1, P1 ;  /* 0x0000000d060b7211 */ /* 0x000fca00008f0c05 */
[----:B------:R-:W2:Y:S01]  /*2300*/  @P0 LDG.E.LTC128B.U16 R5, desc[UR38][R10.64] ;  /* 0x000000260a050981 */ /* 0x000ea2000c1e1520 */
[----:B------:R-:W-:Y:S01]  /*2310*/  ISETP.GT.AND P4, PT, R4, 0x1, PT ;  /* 0x000000010400780c */ /* 0x000fe20003f84270 */
[----:B------:R-:W-:Y:S01]  /*2320*/  IMAD.WIDE.U32 R6, R108, R106, R8 ;  /* 0x0000006a6c067225 */ /* 0x000fe200078e0008 */
[----:B------:R-:W-:Y:S01]  /*2330*/  BSSY B1, `(.L_x_34) ;  /* 0x0000013000017945 */ /* 0x000fe20003800000 */
[----:B------:R-:W-:Y:S02]  /*2340*/  SHF.L.U64.HI R113, R106, 0x3, R107 ;  /* 0x000000036a717819 */ /* 0x000fe4000001026b */
[----:B------:R-:W-:Y:S01]  /*2350*/  IMAD.IADD R7, R119, 0x1, R7 ;  /* 0x0000000177077824 */ /* 0x000fe200078e0207 */
[----:B------:R-:W-:Y:S01]  /*2360*/  P2R R118, PR, RZ, 0x10 ;  /* 0x00000010ff767803 */ /* 0x000fe20000000000 */
[----:B------:R-:W-:-:S04]  /*2370*/  IMAD.WIDE.U32 R110, R23, R14, R6 ;  /* 0x0000000e176e7225 */ /* 0x000fc800078e0006 */
[----:B------:R-:W-:Y:S01]  /*2380*/  IMAD.IADD R7, R115, 0x1, R111 ;  /* 0x0000000173077824 */ /* 0x000fe200078e026f */
[----:B------:R-:W-:-:S04]  /*2390*/  LEA R6, P2, R110, R12, 0x1 ;  /* 0x0000000c6e067211 */ /* 0x000fc800078408ff */
[----:B------:R-:W-:Y:S01]  /*23a0*/  LEA.HI.X R7, R110, R13, R7, 0x1, P2 ;  /* 0x0000000d6e077211 */ /* 0x000fe200010f0c07 */
[----:B--2---:R-:W-:-:S05]  /*23b0*/  HADD2.F32 R104, -RZ, R5.H0_H0 ;  /* 0x20000005ff687230 */ /* 0x004fca0000004100 */
[----:B------:R-:W-:Y:S01]  /*23c0*/  FMUL R15, R104, R91 ;  /* 0x0000005b680f7220 */ /* 0x000fe20000400000 */
[----:B------:R-:W-:-:S03]  /*23d0*/  LEA R104, P1, R112, UR4, 0x1 ;  /* 0x0000000470687c11 */ /* 0x000fc6000f8208ff */
[----:B------:R-:W-:Y:S01]  /*23e0*/  FFMA R15, R56, R90, R15 ;  /* 0x0000005a380f7223 */ /* 0x000fe2000000000f */
[----:B------:R-:W-:Y:S01]  /*23f0*/  LEA.HI.X R105, R112, UR5, R105, 0x1, P1 ;  /* 0x0000000570697c11 */ /* 0x000fe200088f0c69 */
[----:B------:R-:W-:Y:S01]  /*2400*/  IMAD.SHL.U32 R112, R106, 0x8, RZ ;  /* 0x000000086a707824 */ /* 0x000fe200078e00ff */
[----:B------:R-:W-:Y:S02]  /*2410*/  ISETP.GT.AND P1, PT, R3, RZ, P4 ;  /* 0x000000ff0300720c */ /* 0x000fe40002724270 */
[----:B------:R-:W-:-:S05]  /*2420*/  F2FP.F16.F32.PACK_AB R15, RZ, R15 ;  /* 0x0000000fff0f723e */ /* 0x000fca00000000ff */
[----:B------:R0:W-:Y:S06]  /*2430*/  @P0 STG.E.U16 desc[UR38][R104.64], R15 ;  /* 0x0000000f68000986 */ /* 0x0001ec000c101526 */
[----:B------:R-:W-:Y:S05]  /*2440*/  @!P1 BRA `(.L_x_35) ;  /* 0x0000000000049947 */ /* 0x000fea0003800000 */
[----:B------:R1:W5:Y:S02]  /*2450*/  LDG.E.LTC128B.U16 R5, desc[UR38][R6.64+0x2] ;  /* 0x0000022606057981 */ /* 0x000364000c1e1520 */
.L_x_35:
[----:B------:R-:W-:Y:S05]  /*2460*/  BSYNC B1 ;  /* 0x0000000000017941 */ /* 0x000fea0003800000 */
.L_x_34:
[----:B-----5:R-:W-:Y:S01]  /*2470*/  HADD2.F32 R10, -RZ, R5.H0_H0 ;  /* 0x20000005ff0a7230 */ /* 0x020fe20000004100 */
[----:B------:R-:W-:Y:S01]  /*2480*/  ISETP.GT.AND P0, PT, R3, 0x8, P6 ;  /* 0x000000080300780c */ /* 0x000fe20003704270 */
[----:B------:R-:W-:Y:S01]  /*2490*/  IMAD.WIDE.U32 R116, R108, R106, R112 ;  /* 0x0000006a6c747225 */ /* 0x000fe200078e0070 */
[----:B0-----:R-:W-:-:S03]  /*24a0*/  PRMT R15, R5, 0x7610, R15 ;  /* 0x00007610050f7816 */ /* 0x001fc6000000000f */
[----:B------:R-:W-:Y:S01]  /*24b0*/  FMUL R10, R10, R91 ;  /* 0x0000005b0a0a7220 */ /* 0x000fe20000400000 */
[----:B------:R-:W-:Y:S01]  /*24c0*/  IMAD.IADD R119, R119, 0x1, R117 ;  /* 0x0000000177777824 */ /* 0x000fe200078e0275 */
[----:B------:R-:W-:Y:S02]  /*24d0*/  IADD3 R11, P2, R20, R116, RZ ;  /* 0x00000074140b7210 */ /* 0x000fe40007f5e0ff */
[----:B------:R-:W-:-:S03]  /*24e0*/  FFMA R57, R57, R90, R10 ;  /* 0x0000005a39397223 */ /* 0x000fc6000000000a */
[----:B------:R-:W-:Y:S01]  /*24f0*/  IMAD.X R56, R119, 0x1, R103, P2 ;  /* 0x0000000177387824 */ /* 0x000fe200010e0667 */
[C---:B------:R-:W-:Y:S02]  /*2500*/  LEA R10, P2, R11.reuse, R12, 0x1 ;  /* 0x0000000c0b0a7211 */ /* 0x040fe400078408ff */
[----:B------:R-:W-:Y:S02]  /*2510*/  F2FP.F16.F32.PACK_AB R57, RZ, R57 ;  /* 0x00000039ff39723e */ /* 0x000fe400000000ff */
[----:B------:R-:W-:Y:S01]  /*2520*/  LEA.HI.X R11, R11, R13, R56, 0x1, P2 ;  /* 0x0000000d0b0b7211 */ /* 0x000fe200010f0c38 */
[----:B------:R-:W-:Y:S01]  /*2530*/  @P1 IMAD.MOV.U32 R56, RZ, RZ, R104 ;  /* 0x000000ffff381224 */ /* 0x000fe200078e0068 */
[----:B------:R-:W-:Y:S01]  /*2540*/  PRMT R111, R57, 0x7610, R111 ;  /* 0x00007610396f7816 */ /* 0x000fe2000000006f */
[----:B------:R-:W-:-:S05]  /*2550*/  @P1 IMAD.MOV.U32 R57, RZ, RZ, R105 ;  /* 0x000000ffff391224 */ /* 0x000fca00078e0069 */
[----:B------:R0:W-:Y:S04]  /*2560*/  @P1 STG.E.U16 desc[UR38][R56.64+0x2], R111 ;  /* 0x0000026f38001986 */ /* 0x0001e8000c101526 */
[----:B------:R-:W2:Y:S01]  /*2570*/  @P0 LDG.E.LTC128B.U16 R15, desc[UR38][R10.64] ;  /* 0x000000260a0f0981 */ /* 0x000ea2000c1e1520 */
[----:B------:R-:W-:Y:S01]  /*2580*/  IADD3 R116, P1, R8, R116, RZ ;  /* 0x0000007408747210 */ /* 0x000fe20007f3e0ff */
[----:B------:R-:W-:Y:S01]  /*2590*/  BSSY B1, `(.L_x_36) ;  /* 0x0000012000017945 */ /* 0x000fe20003800000 */
[----:B------:R-:W-:-:S03]  /*25a0*/  SHF.L.U64.HI R121, R92, 0x1, R95 ;  /* 0x000000015c797819 */ /* 0x000fc6000001025f */
[----:B------:R-:W-:Y:S01]  /*25b0*/  IMAD.X R117, R9, 0x1, R119, P1 ;  /* 0x0000000109757824 */ /* 0x000fe200008e0677 */
[----:B------:R-:W-:Y:S01]  /*25c0*/  ISETP.GT.AND P1, PT, R3, 0x8, P4 ;  /* 0x000000080300780c */ /* 0x000fe20002724270 */
[----:B------:R-:W-:Y:S02]  /*25d0*/  IMAD.SHL.U32 R119, R92, 0x2, RZ ;  /* 0x000000025c777824 */ /* 0x000fe400078e00ff */
[----:B------:R-:W-:-:S04]  /*25e0*/  IMAD.WIDE.U32 R116, R23, R14, R116 ;  /* 0x0000000e17747225 */ /* 0x000fc800078e0074 */
[----:B0-----:R-:W-:Y:S01]  /*25f0*/  IMAD.IADD R57, R115, 0x1, R117 ;  /* 0x0000000173397824 */ /* 0x001fe200078e0275 */
[----:B------:R-:W-:-:S04]  /*2600*/  LEA R56, P3, R116, R12, 0x1 ;  /* 0x0000000c74387211 */ /* 0x000fc800078608ff */
[----:B------:R-:W-:Y:S01]  /*2610*/  LEA.HI.X R57, R116, R13, R57, 0x1, P3 ;  /* 0x0000000d74397211 */ /* 0x000fe200018f0c39 */
[----:B--2---:R-:W-:-:S05]  /*2620*/  HADD2.F32 R110, -RZ, R15.H0_H0 ;  /* 0x2000000fff6e7230 */ /* 0x004fca0000004100 */
[----:B------:R-:W-:Y:S01]  /*2630*/  FMUL R5, R110, R91 ;  /* 0x0000005b6e057220 */ /* 0x000fe20000400000 */
[----:B------:R-:W-:-:S03]  /*2640*/  IADD3 R110, P2, R119, R104, RZ ;  /* 0x00000068776e7210 */ /* 0x000fc60007f5e0ff */
[----:B------:R-:W-:Y:S02]  /*2650*/  FFMA R5, R58, R90, R5 ;  /* 0x0000005a3a057223 */ /* 0x000fe40000000005 */
[----:B------:R-:W-:-:S03]  /*2660*/  IMAD.X R111, R121, 0x1, R105, P2 ;  /* 0x00000001796f7824 */ /* 0x000fc600010e0669 */
[----:B------:R-:W-:-:S05]  /*2670*/  F2FP.F16.F32.PACK_AB R5, RZ, R5 ;  /* 0x00000005ff05723e */ /* 0x000fca00000000ff */
[----:B------:R0:W-:Y:S01]  /*2680*/  @P0 STG.E.U16 desc[UR38][R110.64], R5 ;  /* 0x000000056e000986 */ /* 0x0001e2000c101526 */
[----:B------:R-:W-:Y:S05]  /*2690*/  @!P1 BRA `(.L_x_37) ;  /* 0x0000000000049947 */ /* 0x000fea0003800000 */
[----:B------:R2:W5:Y:S02]  /*26a0*/  LDG.E.LTC128B.U16 R15, desc[UR38][R56.64+0x2] ;  /* 0x00000226380f7981 */ /* 0x000564000c1e1520 */
.L_x_37:
[----:B------:R-:W-:Y:S05]  /*26b0*/  BSYNC B1 ;  /* 0x0000000000017941 */ /* 0x000fea0003800000 */
.L_x_36:
[----:B-----5:R-:W-:Y:S01]  /*26c0*/  HADD2.F32 R10, -RZ, R15.H0_H0 ;  /* 0x2000000fff0a7230 */ /* 0x020fe20000004100 */
[----:B------:R-:W-:Y:S01]  /*26d0*/  ISETP.GT.AND P4, PT, R4, 0x8, PT ;  /* 0x000000080400780c */ /* 0x000fe20003f84270 */
[----:B------:R-:W-:Y:S01]  /*26e0*/  IMAD.MOV.U32 R58, RZ, RZ, R110 ;  /* 0x000000ffff3a7224 */ /* 0x000fe200078e006e */
[----:B------:R-:W-:Y:S01]  /*26f0*/  BSSY B1, `(.L_x_38) ;  /* 0x000000b000017945 */ /* 0x000fe20003800000 */
[----:B------:R-:W-:Y:S01]  /*2700*/  PRMT R116, R15, 0x7610, R116 ;  /* 0x000076100f747816 */ /* 0x000fe20000000074 */
[----:B------:R-:W-:Y:S01]  /*2710*/  FMUL R10, R10, R91 ;  /* 0x0000005b0a0a7220 */ /* 0x000fe20000400000 */
[----:B------:R-:W-:Y:S02]  /*2720*/  ISETP.GT.AND P0, PT, R3, RZ, P4 ;  /* 0x000000ff0300720c */ /* 0x000fe40002704270 */
[----:B------:R-:W-:Y:S01]  /*2730*/  P2R R117, PR, RZ, 0x10 ;  /* 0x00000010ff757803 */ /* 0x000fe20000000000 */
[----:B------:R-:W-:Y:S01]  /*2740*/  FFMA R10, R59, R90, R10 ;  /* 0x0000005a3b0a7223 */ /* 0x000fe2000000000a */
[----:B------:R-:W-:-:S04]  /*2750*/  IMAD.MOV.U32 R59, RZ, RZ, R111 ;  /* 0x000000ffff3b7224 */ /* 0x000fc800078e006f */
[----:B------:R-:W-:-:S05]  /*2760*/  F2FP.F16.F32.PACK_AB R10, RZ, R10 ;  /* 0x0000000aff0a723e */ /* 0x000fca00000000ff */
[----:B------:R3:W-:Y:S01]  /*2770*/  @P1 STG.E.U16 desc[UR38][R58.64+0x2], R10 ;  /* 0x0000020a3a001986 */ /* 0x0007e2000c101526 */
[----:B------:R-:W-:Y:S05]  /*2780*/  @!P0 BRA `(.L_x_39) ;  /* 0x0000000000048947 */ /* 0x000fea0003800000 */
[----:B------:R4:W5:Y:S02]  /*2790*/  LDG.E.LTC128B.U16 R116, desc[UR38][R6.64+0x10] ;  /* 0x0000102606747981 */ /* 0x000964000c1e1520 */
.L_x_39:
[----:B------:R-:W-:Y:S05]  /*27a0*/  BSYNC B1 ;  /* 0x0000000000017941 */ /* 0x000fea0003800000 */
.L_x_38:
[----:B---3-5:R-:W-:Y:S01]  /*27b0*/  HADD2.F32 R10, -RZ, R116.H0_H0 ;  /* 0x20000074ff0a7230 */ /* 0x028fe20000004100 */
[C---:B0-----:R-:W-:Y:S01]  /*27c0*/  SHF.L.U64.HI R5, R93.reuse, 0x1, R94 ;  /* 0x000000015d057819 */ /* 0x041fe2000001025e */
[----:B------:R-:W-:Y:S01]  /*27d0*/  IMAD.SHL.U32 R15, R93, 0x2, RZ ;  /* 0x000000025d0f7824 */ /* 0x000fe200078e00ff */
[----:B------:R-:W-:Y:S01]  /*27e0*/  ISETP.GT.AND P3, PT, R4, 0x9, PT ;  /* 0x000000090400780c */ /* 0x000fe20003f64270 */
[----:B------:R-:W-:Y:S01]  /*27f0*/  BSSY B1, `(.L_x_40) ;  /* 0x000000b000017945 */ /* 0x000fe20003800000 */
[----:B------:R-:W-:Y:S02]  /*2800*/  FMUL R11, R10, R91 ;  /* 0x0000005b0a0b7220 */ /* 0x000fe40000400000 */
[----:B------:R-:W-:Y:S02]  /*2810*/  IADD3 R10, P1, P2, R15, R104, R119 ;  /* 0x000000680f0a7210 */ /* 0x000fe40007a3e077 */
[----:B------:R-:W-:Y:S01]  /*2820*/  FFMA R60, R60, R90, R11 ;  /* 0x0000005a3c3c7223 */ /* 0x000fe2000000000b */
[----:B------:R-:W-:-:S02]  /*2830*/  P2R R119, PR, RZ, 0x8 ;  /* 0x00000008ff777803 */ /* 0x000fc40000000000 */
[----:B------:R-:W-:Y:S02]  /*2840*/  IADD3.X R11, R5, R105, R121, P1, P2 ;  /* 0x00000069050b7210 */ /* 0x000fe40000fe4479 */
[----:B------:R-:W-:Y:S02]  /*2850*/  F2FP.F16.F32.PACK_AB R60, RZ, R60 ;  /* 0x0000003cff3c723e */ /* 0x000fe400000000ff */
[----:B------:R-:W-:-:S03]  /*2860*/  ISETP.GT.AND P1, PT, R3, RZ, P3 ;  /* 0x000000ff0300720c */ /* 0x000fc60001f24270 */
[----:B------:R0:W-:Y:S10]  /*2870*/  @P0 STG.E.U16 desc[UR38][R104.64+0x10], R60 ;  /* 0x0000103c68000986 */ /* 0x0001f4000c101526 */
[----:B------:R-:W-:Y:S05]  /*2880*/  @!P1 BRA `(.L_x_41) ;  /* 0x0000000000049947 */ /* 0x000fea0003800000 */
[----:B------:R3:W5:Y:S02]  /*2890*/  LDG.E.LTC128B.U16 R116, desc[UR38][R6.64+0x12] ;  /* 0x0000122606747981 */ /* 0x000764000c1e1520 */
.L_x_41:
[----:B------:R-:W-:Y:S05]  /*28a0*/  BSYNC B1 ;  /* 0x0000000000017941 */ /* 0x000fea0003800000 */
.L_x_40:
[----:B0----5:R-:W-:Y:S01]  /*28b0*/  HADD2.F32 R60, -RZ, R116.H0_H0 ;  /* 0x20000074ff3c7230 */ /* 0x021fe20000004100 */
[----:B------:R-:W-:Y:S01]  /*28c0*/  ISETP.GT.AND P0, PT, R3, 0x8, P4 ;  /* 0x000000080300780c */ /* 0x000fe20002704270 */
[----:B------:R-:W-:Y:S03]  /*28d0*/  BSSY B1, `(.L_x_42) ;  /* 0x000000a000017945 */ /* 0x000fe60003800000 */
[----:B------:R-:W-:-:S04]  /*28e0*/  FMUL R60, R60, R91 ;  /* 0x0000005b3c3c7220 */ /* 0x000fc80000400000 */
[----:B------:R-:W-:Y:S01]  /*28f0*/  FFMA R60, R61, R90, R60 ;  /* 0x0000005a3d3c7223 */ /* 0x000fe2000000003c */
[----:B------:R-:W-:-:S04]  /*2900*/  @P1 IMAD.MOV.U32 R61, RZ, RZ, R105 ;  /* 0x000000ffff3d1224 */ /* 0x000fc800078e0069 */
[----:B------:R-:W-:-:S04]  /*2910*/  F2FP.F16.F32.PACK_AB R60, RZ, R60 ;  /* 0x0000003cff3c723e */ /* 0x000fc800000000ff */
[----:B------:R-:W-:Y:S01]  /*2920*/  PRMT R120, R60, 0x7610, R120 ;  /* 0x000076103c787816 */ /* 0x000fe20000000078 */
[----:B------:R-:W-:-:S05]  /*2930*/  @P1 IMAD.MOV.U32 R60, RZ, RZ, R104 ;  /* 0x000000ffff3c1224 */ /* 0x000fca00078e0068 */
[----:B------:R0:W-:Y:S01]  /*2940*/  @P1 STG.E.U16 desc[UR38][R60.64+0x12], R120 ;  /* 0x000012783c001986 */ /* 0x0001e2000c101526 */
[----:B------:R-:W-:Y:S05]  /*2950*/  @!P0 BRA `(.L_x_43) ;  /* 0x0000000000048947 */ /* 0x000fea0003800000 */
[----:B------:R0:W5:Y:S02]  /*2960*/  LDG.E.LTC128B.U16 R116, desc[UR38][R56.64+0x10] ;  /* 0x0000102638747981 */ /* 0x000164000c1e1520 */
.L_x_43:
[----:B------:R-:W-:Y:S05]  /*2970*/  BSYNC B1 ;  /* 0x0000000000017941 */ /* 0x000fea0003800000 */
.L_x_42:
[----:B0----5:R-:W-:Y:S01]  /*2980*/  HADD2.F32 R60, -RZ, R116.H0_H0 ;  /* 0x20000074ff3c7230 */ /* 0x021fe20000004100 */
[----:B------:R-:W-:Y:S01]  /*2990*/  ISETP.GT.AND P1, PT, R3, 0x8, P3 ;  /* 0x000000080300780c */ /* 0x000fe20001f24270 */
[----:B------:R-:W-:Y:S03]  /*29a0*/  BSSY B1, `(.L_x_44) ;  /* 0x0000007000017945 */ /* 0x000fe60003800000 */
[----:B------:R-:W-:-:S04]  /*29b0*/  FMUL R61, R60, R91 ;  /* 0x0000005b3c3d7220 */ /* 0x000fc80000400000 */
[----:B------:R-:W-:-:S05]  /*29c0*/  FFMA R61, R62, R90, R61 ;  /* 0x0000005a3e3d7223 */ /* 0x000fca000000003d */
[----:B------:R-:W-:-:S05]  /*29d0*/  F2FP.F16.F32.PACK_AB R61, RZ, R61 ;  /* 0x0000003dff3d723e */ /* 0x000fca00000000ff */
[----:B------:R0:W-:Y:S01]  /*29e0*/  @P0 STG.E.U16 desc[UR38][R58.64+0x10], R61 ;  /* 0x0000103d3a000986 */ /* 0x0001e2000c101526 */
[----:B------:R-:W-:Y:S05]  /*29f0*/  @!P1 BRA `(.L_x_45) ;  /* 0x0000000000049947 */ /* 0x000fea0003800000 */
[----:B------:R0:W5:Y:S02]  /*2a00*/  LDG.E.LTC128B.U16 R116, desc[UR38][R56.64+0x12] ;  /* 0x0000122638747981 */ /* 0x000164000c1e1520 */
.L_x_45:
[----:B------:R-:W-:Y:S05]  /*2a10*/  BSYNC B1 ;  /* 0x0000000000017941 */ /* 0x000fea0003800000 */
.L_x_44:
[----:B-----5:R-:W-:Y:S01]  /*2a20*/  HADD2.F32 R60, -RZ, R116.H0_H0 ;  /* 0x20000074ff3c7230 */ /* 0x020fe20000004100 */
[----:B------:R-:W-:Y:S01]  /*2a30*/  IADD3 R123, P0, R108, 0x80, RZ ;  /* 0x000000806c7b7810 */ /* 0x000fe20007f1e0ff */
[----:B------:R-:W-:Y:S01]  /*2a40*/  BSSY B1, `(.L_x_46) ;  /* 0x000000b000017945 */ /* 0x000fe20003800000 */
[----:B------:R-:W-:Y:S02]  /*2a50*/  ISETP.GT.AND P2, PT, R4, 0x10, PT ;  /* 0x000000100400780c */ /* 0x000fe40003f44270 */
[----:B------:R-:W-:Y:S01]  /*2a60*/  FMUL R60, R60, R91 ;  /* 0x0000005b3c3c7220 */ /* 0x000fe20000400000 */
[----:B------:R-:W-:Y:S01]  /*2a70*/  IMAD.X R109, RZ, RZ, R109, P0 ;  /* 0x000000ffff6d7224 */ /* 0x000fe200000e066d */
[----:B------:R-:W-:Y:S02]  /*2a80*/  ISETP.GT.AND P0, PT, R3, RZ, P2 ;  /* 0x000000ff0300720c */ /* 0x000fe40001704270 */
[----:B------:R-:W-:Y:S01]  /*2a90*/  FFMA R60, R63, R90, R60 ;  /* 0x0000005a3f3c7223 */ /* 0x000fe2000000003c */
[----:B------:R-:W-:-:S04]  /*2aa0*/  P2R R120, PR, RZ, 0x4 ;  /* 0x00000004ff787803 */ /* 0x000fc80000000000 */
[----:B------:R-:W-:-:S05]  /*2ab0*/  F2FP.F16.F32.PACK_AB R60, RZ, R60 ;  /* 0x0000003cff3c723e */ /* 0x000fca00000000ff */
[----:B------:R0:W-:Y:S01]  /*2ac0*/  @P1 STG.E.U16 desc[UR38][R58.64+0x12], R60 ;  /* 0x0000123c3a001986 */ /* 0x0001e2000c101526 */
[----:B------:R-:W-:Y:S05]  /*2ad0*/  @!P0 BRA `(.L_x_47) ;  /* 0x0000000000048947 */ /* 0x000fea0003800000 */
[----:B------:R0:W5:Y:S02]  /*2ae0*/  LDG.E.LTC128B.U16 R116, desc[UR38][R6.64+0x20] ;  /* 0x0000202606747981 */ /* 0x000164000c1e1520 */
.L_x_47:
[----:B------:R-:W-:Y:S05]  /*2af0*/  BSYNC B1 ;  /* 0x0000000000017941 */ /* 0x000fea0003800000 */
.L_x_46:
[----:B0----5:R-:W-:Y:S01]  /*2b00*/  HADD2.F32 R60, -RZ, R116.H0_H0 ;  /* 0x20000074ff3c7230 */ /* 0x021fe20000004100 */
[----:B------:R-:W-:Y:S01]  /*2b10*/  ISETP.GT.AND P1, PT, R4, 0x11, PT ;  /* 0x000000110400780c */ /* 0x000fe20003f24270 */
[-C--:B------:R-:W-:Y:S01]  /*2b20*/  IMAD.WIDE.U32 R62, R123, R106.reuse, R8 ;  /* 0x0000006a7b3e7225 */ /* 0x080fe200078e0008 */
[----:B------:R-:W-:Y:S03]  /*2b30*/  BSSY B1, `(.L_x_48) ;  /* 0x0000021000017945 */ /* 0x000fe60003800000 */
[----:B------:R-:W-:Y:S01]  /*2b40*/  FMUL R21, R60, R91 ;  /* 0x0000005b3c157220 */ /* 0x000fe20000400000 */
[----:B------:R-:W-:-:S03]  /*2b50*/  IMAD R60, R109, R106, RZ ;  /* 0x0000006a6d3c7224 */ /* 0x000fc600078e02ff */
[----:B------:R-:W-:Y:S01]  /*2b60*/  FFMA R21, R64, R90, R21 ;  /* 0x0000005a40157223 */ /* 0x000fe20000000015 */
[C---:B------:R-:W-:Y:S02]  /*2b70*/  IMAD R121, R123.reuse, R107, R60 ;  /* 0x0000006b7b797224 */ /* 0x040fe400078e023c */
[----:B------:R-:W-:Y:S02]  /*2b80*/  IMAD.WIDE.U32 R60, R123, R106, R102 ;  /* 0x0000006a7b3c7225 */ /* 0x000fe400078e0066 */
[----:B------:R-:W-:Y:S02]  /*2b90*/  F2FP.F16.F32.PACK_AB R21, RZ, R21 ;  /* 0x00000015ff15723e */ /* 0x000fe400000000ff */
[----:B------:R-:W-:Y:S02]  /*2ba0*/  IMAD.IADD R63, R121, 0x1, R63 ;  /* 0x00000001793f7824 */ /* 0x000fe400078e023f */
[----:B------:R-:W-:Y:S01]  /*2bb0*/  PRMT R107, R21, 0x7610, R107 ;  /* 0x00007610156b7816 */ /* 0x000fe2000000006b */
[----:B------:R-:W-:-:S02]  /*2bc0*/  IMAD.IADD R21, R61, 0x1, R121 ;  /* 0x000000013d157824 */ /* 0x000fc400078e0279 */
[----:B------:R-:W-:Y:S02]  /*2bd0*/  IMAD.WIDE.U32 R108, R23, R14, R62 ;  /* 0x0000000e176c7225 */ /* 0x000fe400078e003e */
[----:B------:R0:W-:Y:S01]  /*2be0*/  @P0 STG.E.U16 desc[UR38][R104.64+0x20], R107 ;  /* 0x0000206b68000986 */ /* 0x0001e2000c101526 */
[----:B------:R-:W-:-:S04]  /*2bf0*/  LEA R62, P0, R60, R12, 0x1 ;  /* 0x0000000c3c3e7211 */ /* 0x000fc800078008ff */
[----:B------:R-:W-:Y:S01]  /*2c00*/  LEA.HI.X R63, R60, R13, R21, 0x1, P0 ;  /* 0x0000000d3c3f7211 */ /* 0x000fe200000f0c15 */
[----:B------:R-:W-:Y:S01]  /*2c10*/  IMAD.IADD R21, R115, 0x1, R109 ;  /* 0x0000000173157824 */ /* 0x000fe200078e026d */
[----:B------:R-:W-:-:S04]  /*2c20*/  LEA R60, P0, R108, R12, 0x1 ;  /* 0x0000000c6c3c7211 */ /* 0x000fc800078008ff */
[----:B------:R-:W-:Y:S01]  /*2c30*/  LEA.HI.X R61, R108, R13, R21, 0x1, P0 ;  /* 0x0000000d6c3d7211 */ /* 0x000fe200000f0c15 */
[----:B0-----:R-:W-:-:S04]  /*2c40*/  IMAD.WIDE.U32 R106, R123, R106, R112 ;  /* 0x0000006a7b6a7225 */ /* 0x001fc800078e0070 */
[----:B------:R-:W-:Y:S01]  /*2c50*/  IMAD.IADD R121, R121, 0x1, R107 ;  /* 0x0000000179797824 */ /* 0x000fe200078e026b */
[----:B------:R-:W-:-:S05]  /*2c60*/  IADD3 R64, P0, R20, R106, RZ ;  /* 0x0000006a14407210 */ /* 0x000fca0007f1e0ff */
[----:B------:R-:W-:Y:S01]  /*2c70*/  IMAD.X R102, R121, 0x1, R103, P0 ;  /* 0x0000000179667824 */ /* 0x000fe200000e0667 */
[----:B------:R-:W-:-:S05]  /*2c80*/  IADD3 R20, P0, R8, R106, RZ ;  /* 0x0000006a08147210 */ /* 0x000fca0007f1e0ff */
[----:B------:R-:W-:Y:S01]  /*2c90*/  IMAD.X R21, R9, 0x1, R121, P0 ;  /* 0x0000000109157824 */ /* 0x000fe200000e0679 */
[----:B------:R-:W-:Y:S01]  /*2ca0*/  LEA R8, P0, R64, R12, 0x1 ;  /* 0x0000000c40087211 */ /* 0x000fe200078008ff */
[----:B------:R-:W-:-:S03]  /*2cb0*/  IMAD.WIDE.U32 R20, R23, R14, R20 ;  /* 0x0000000e17147225 */ /* 0x000fc600078e0014 */
[----:B------:R-:W-:Y:S02]  /*2cc0*/  LEA.HI.X R9, R64, R13, R102, 0x1, P0 ;  /* 0x0000000d40097211 */ /* 0x000fe400000f0c66 */
[----:B------:R-:W-:Y:S01]  /*2cd0*/  P2R R23, PR, RZ, 0x2 ;  /* 0x00000002ff177803 */ /* 0x000fe20000000000 */
[----:B------:R-:W-:Y:S01]  /*2ce0*/  IMAD.IADD R115, R115, 0x1, R21 ;  /* 0x0000000173737824 */ /* 0x000fe200078e0215 */
[----:B------:R-:W-:-:S04]  /*2cf0*/  LEA R12, P0, R20, R12, 0x1 ;  /* 0x0000000c140c7211 */ /* 0x000fc800078008ff */
[----:B------:R-:W-:Y:S02]  /*2d00*/  LEA.HI.X R13, R20, R13, R115, 0x1, P0 ;  /* 0x0000000d140d7211 */ /* 0x000fe400000f0c73 */
[----:B------:R-:W-:-:S13]  /*2d10*/  ISETP.GT.AND P0, PT, R3, RZ, P1 ;  /* 0x000000ff0300720c */ /* 0x000fda0000f04270 */
[----:B------:R-:W-:Y:S05]  /*2d20*/  @!P0 BRA `(.L_x_49) ;  /* 0x0000000000048947 */ /* 0x000fea0003800000 */
[----:B------:R0:W5:Y:S02]  /*2d30*/  LDG.E.LTC128B.U16 R116, desc[UR38][R6.64+0x22] ;  /* 0x0000222606747981 */ /* 0x000164000c1e1520 */
.L_x_49:
[----:B------:R-:W-:Y:S05]  /*2d40*/  BSYNC B1 ;  /* 0x0000000000017941 */ /* 0x000fea0003800000 */
.L_x_48:
[----:B-----5:R-:W-:Y:S01]  /*2d50*/  HADD2.F32 R14, -RZ, R116.H0_H0 ;  /* 0x20000074ff0e7230 */ /* 0x020fe20000004100 */
[----:B------:R-:W-:Y:S01]  /*2d60*/  BSSY B1, `(.L_x_50) ;  /* 0x000000a000017945 */ /* 0x000fe20003800000 */
[----:B------:R-:W-:Y:S02]  /*2d70*/  @P0 IMAD.MOV.U32 R20, RZ, RZ, R104 ;  /* 0x000000ffff140224 */ /* 0x000fe400078e0068 */
[----:B------:R-:W-:Y:S02]  /*2d80*/  @P0 IMAD.MOV.U32 R21, RZ, RZ, R105 ;  /* 0x000000ffff150224 */ /* 0x000fe400078e0069 */
[----:B------:R-:W-:-:S04]  /*2d90*/  FMUL R14, R14, R91 ;  /* 0x0000005b0e0e7220 */ /* 0x000fc80000400000 */
[----:B------:R-:W-:-:S05]  /*2da0*/  FFMA R14, R65, R90, R14 ;  /* 0x0000005a410e7223 */ /* 0x000fca000000000e */
[----:B------:R-:W-:-:S05]  /*2db0*/  F2FP.F16.F32.PACK_AB R14, RZ, R14 ;  /* 0x0000000eff0e723e */ /* 0x000fca00000000ff */
[----:B------:R0:W-:Y:S01]  /*2dc0*/  @P0 STG.E.U16 desc[UR38][R20.64+0x22], R14 ;  /* 0x0000220e14000986 */ /* 0x0001e2000c101526 */
[----:B------:R-:W-:-:S13]  /*2dd0*/  ISETP.GT.AND P0, PT, R3, 0x8, P2 ;  /* 0x000000080300780c */ /* 0x000fda0001704270 */
[----:B0-----:R-:W-:Y:S05]  /*2de0*/  @!P0 BRA `(.L_x_51) ;  /* 0x0000000000048947 */ /* 0x001fea0003800000 */
[----:B------:R0:W5:Y:S02]  /*2df0*/  LDG.E.LTC128B.U16 R116, desc[UR38][R56.64+0x20] ;  /* 0x0000202638747981 */ /* 0x000164000c1e1520 */
.L_x_51:
[----:B------:R-:W-:Y:S05]  /*2e00*/  BSYNC B1 ;  /* 0x0000000000017941 */ /* 0x000fea0003800000 */
.L_x_50:
[----:B-----5:R-:W-:Y:S01]  /*2e10*/  HADD2.F32 R14, -RZ, R116.H0_H0 ;  /* 0x20000074ff0e7230 */ /* 0x020fe20000004100 */
[----:B------:R-:W-:Y:S04]  /*2e20*/  BSSY B1, `(.L_x_52) ;  /* 0x0000008000017945 */ /* 0x000fe80003800000 */
[----:B------:R-:W-:-:S04]  /*2e30*/  FMUL R21, R14, R91 ;  /* 0x0000005b0e157220 */ /* 0x000fc80000400000 */
[----:B------:R-:W-:-:S05]  /*2e40*/  FFMA R21, R66, R90, R21 ;  /* 0x0000005a42157223 */ /* 0x000fca0000000015 */
[----:B------:R-:W-:-:S05]  /*2e50*/  F2FP.F16.F32.PACK_AB R21, RZ, R21 ;  /* 0x00000015ff15723e */ /* 0x000fca00000000ff */
[----:B------:R0:W-:Y:S01]  /*2e60*/  @P0 STG.E.U16 desc[UR38][R58.64+0x20], R21 ;  /* 0x000020153a000986 */ /* 0x0001e2000c101526 */
[----:B------:R-:W-:-:S13]  /*2e70*/  ISETP.GT.AND P0, PT, R3, 0x8, P1 ;  /* 0x000000080300780c */ /* 0x000fda0000f04270 */
[----:B0-----:R-:W-:Y:S05]  /*2e80*/  @!P0 BRA `(.L_x_53) ;  /* 0x0000000000048947 */ /* 0x001fea0003800000 */
[----:B------:R0:W5:Y:S02]  /*2e90*/  LDG.E.LTC128B.U16 R116, desc[UR38][R56.64+0x22] ;  /* 0x0000222638747981 */ /* 0x000164000c1e1520 */
.L_x_53:
[----:B------:R-:W-:Y:S05]  /*2ea0*/  BSYNC B1 ;  /* 0x0000000000017941 */ /* 0x000fea0003800000 */
.L_x_52:
[----:B-----5:R-:W-:Y:S01]  /*2eb0*/  HADD2.F32 R14, -RZ, R116.H0_H0 ;  /* 0x20000074ff0e7230 */ /* 0x020fe20000004100 */
[----:B------:R-:W-:Y:S01]  /*2ec0*/  ISETP.GT.AND P2, PT, R4, 0x18, PT ;  /* 0x000000180400780c */ /* 0x000fe20003f44270 */
[----:B------:R-:W-:Y:S03]  /*2ed0*/  BSSY B1, `(.L_x_54) ;  /* 0x0000009000017945 */ /* 0x000fe60003800000 */
[----:B------:R-:W-:Y:S01]  /*2ee0*/  FMUL R14, R14, R91 ;  /* 0x0000005b0e0e7220 */ /* 0x000fe20000400000 */
[----:B------:R-:W-:-:S03]  /*2ef0*/  P2R R102, PR, RZ, 0x4 ;  /* 0x00000004ff667803 */ /* 0x000fc60000000000 */
[----:B------:R-:W-:-:S05]  /*2f00*/  FFMA R14, R67, R90, R14 ;  /* 0x0000005a430e7223 */ /* 0x000fca000000000e */
[----:B------:R-:W-:-:S05]  /*2f10*/  F2FP.F16.F32.PACK_AB R14, RZ, R14 ;  /* 0x0000000eff0e723e */ /* 0x000fca00000000ff */
[----:B------:R0:W-:Y:S01]  /*2f20*/  @P0 STG.E.U16 desc[UR38][R58.64+0x22], R14 ;  /* 0x0000220e3a000986 */ /* 0x0001e2000c101526 */
[----:B------:R-:W-:-:S13]  /*2f30*/  ISETP.GT.AND P0, PT, R3, RZ, P2 ;  /* 0x000000ff0300720c */ /* 0x000fda0001704270 */
[----:B0-----:R-:W-:Y:S05]  /*2f40*/  @!P0 BRA `(.L_x_55) ;  /* 0x0000000000048947 */ /* 0x001fea0003800000 */
[----:B------:R0:W5:Y:S02]  /*2f50*/  LDG.E.LTC128B.U16 R116, desc[UR38][R6.64+0x30] ;  /* 0x0000302606747981 */ /* 0x000164000c1e1520 */
.L_x_55:
[----:B------:R-:W-:Y:S05]  /*2f60*/  BSYNC B1 ;  /* 0x0000000000017941 */ /* 0x000fea0003800000 */
.L_x_54:
[----:B-----5:R-:W-:Y:S01]  /*2f70*/  HADD2.F32 R14, -RZ, R116.H0_H0 ;  /* 0x20000074ff0e7230 */ /* 0x020fe20000004100 */
[----:B------:R-:W-:Y:S01]  /*2f80*/  ISETP.GT.AND P1, PT, R4, 0x19, PT ;  /* 0x000000190400780c */ /* 0x000fe20003f24270 */
[----:B------:R-:W-:Y:S01]  /*2f90*/  @P0 IMAD.MOV.U32 R20, RZ, RZ, R104 ;  /* 0x000000ffff140224 */ /* 0x000fe200078e0068 */
[----:B------:R-:W-:Y:S02]  /*2fa0*/  BSSY B1, `(.L_x_56) ;  /* 0x000000b000017945 */ /* 0x000fe40003800000 */
[----:B------:R-:W-:-:S04]  /*2fb0*/  FMUL R21, R14, R91 ;  /* 0x0000005b0e157220 */ /* 0x000fc80000400000 */
[----:B------:R-:W-:Y:S01]  /*2fc0*/  FFMA R21, R68, R90, R21 ;  /* 0x0000005a44157223 */ /* 0x000fe20000000015 */
[----:B------:R-:W-:-:S04]  /*2fd0*/  P2R R68, PR, RZ, 0x2 ;  /* 0x00000002ff447803 */ /* 0x000fc80000000000 */
[----:B------:R-:W-:-:S04]  /*2fe0*/  F2FP.F16.F32.PACK_AB R21, RZ, R21 ;  /* 0x00000015ff15723e */ /* 0x000fc800000000ff */
[----:B------:R-:W-:Y:S01]  /*2ff0*/  PRMT R14, R21, 0x7610, R14 ;  /* 0x00007610150e7816 */ /* 0x000fe2000000000e */
[----:B------:R-:W-:-:S05]  /*3000*/  @P0 IMAD.MOV.U32 R21, RZ, RZ, R105 ;  /* 0x000000ffff150224 */ /* 0x000fca00078e0069 */
[----:B------:R0:W-:Y:S01]  /*3010*/  @P0 STG.E.U16 desc[UR38][R20.64+0x30], R14 ;  /* 0x0000300e14000986 */ /* 0x0001e2000c101526 */
[----:B------:R-:W-:-:S13]  /*3020*/  ISETP.GT.AND P0, PT, R3, RZ, P1 ;  /* 0x000000ff0300720c */ /* 0x000fda0000f04270 */
[----:B0-----:R-:W-:Y:S05]  /*3030*/  @!P0 BRA `(.L_x_57) ;  /* 0x0000000000048947 */ /* 0x001fea0003800000 */
[----:B------:R0:W5:Y:S02]  /*3040*/  LDG.E.LTC128B.U16 R116, desc[UR38][R6.64+0x32] ;  /* 0x0000322606747981 */ /* 0x000164000c1e1520 */
.L_x_57:
[----:B------:R-:W-:Y:S05]  /*3050*/  BSYNC B1 ;  /* 0x0000000000017941 */ /* 0x000fea0003800000 */
.L_x_56:
        /* <DEDUP_REMOVED lines=11> */
.L_x_59:
[----:B------:R-:W-:Y:S05]  /*3110*/  BSYNC B1 ;  /* 0x0000000000017941 */ /* 0x000fea0003800000 */
.L_x_58:
        /* <DEDUP_REMOVED lines=9> */
.L_x_61:
[----:B------:R-:W-:Y:S05]  /*31b0*/  BSYNC B1 ;  /* 0x0000000000017941 */ /* 0x000fea0003800000 */
.L_x_60:
        /* <DEDUP_REMOVED lines=11> */
.L_x_63:
[----:B------:R-:W-:Y:S05]  /*3270*/  BSYNC B1 ;  /* 0x0000000000017941 */ /* 0x000fea0003800000 */
.L_x_62:
[----:B-----5:R-:W-:Y:S01]  /*3280*/  HADD2.F32 R14, -RZ, R116.H0_H0 ;  /* 0x20000074ff0e7230 */ /* 0x020fe20000004100 */
[----:B------:R-:W-:Y:S01]  /*3290*/  ISETP.GT.AND P1, PT, R4, 0x21, PT ;  /* 0x000000210400780c */ /* 0x000fe20003f24270 */
[----:B------:R-:W-:Y:S01]  /*32a0*/  @P0 IMAD.MOV.U32 R20, RZ, RZ, R104 ;  /* 0x000000ffff140224 */ /* 0x000fe200078e0068 */
[----:B------:R-:W-:Y:S02]  /*32b0*/  BSSY B1, `(.L_x_64) ;  /* 0x000000b000017945 */ /* 0x000fe40003800000 */
[----:B------:R-:W-:Y:S01]  /*32c0*/  FMUL R21, R14, R91 ;  /* 0x0000005b0e157220 */ /* 0x000fe20000400000 */
[----:B------:R-:W-:-:S03]  /*32d0*/  P2R R70, PR, RZ, 0x2 ;  /* 0x00000002ff467803 */ /* 0x000fc60000000000 */
[----:B------:R-:W-:-:S05]  /*32e0*/  FFMA R21, R72, R90, R21 ;  /* 0x0000005a48157223 */ /* 0x000fca0000000015 */
[----:B------:R-:W-:-:S04]  /*32f0*/  F2FP.F16.F32.PACK_AB R21, RZ, R21 ;  /* 0x00000015ff15723e */ /* 0x000fc800000000ff */
[----:B------:R-:W-:Y:S01]  /*3300*/  PRMT R14, R21, 0x7610, R14 ;  /* 0x00007610150e7816 */ /* 0x000fe2000000000e */
[----:B------:R-:W-:-:S05]  /*3310*/  @P0 IMAD.MOV.U32 R21, RZ, RZ, R105 ;  /* 0x000000ffff150224 */ /* 0x000fca00078e0069 */
[----:B------:R0:W-:Y:S01]  /*3320*/  @P0 STG.E.U16 desc[UR38][R20.64+0x40], R14 ;  /* 0x0000400e14000986 */ /* 0x0001e2000c101526 */
[----:B------:R-:W-:-:S13]  /*3330*/  ISETP.GT.AND P0, PT, R3, RZ, P1 ;  /* 0x000000ff0300720c */ /* 0x000fda0000f04270 */
[----:B0-----:R-:W-:Y:S05]  /*3340*/  @!P0 BRA `(.L_x_65) ;  /* 0x0000000000048947 */ /* 0x001fea0003800000 */
[----:B------:R0:W5:Y:S02]  /*3350*/  LDG.E.LTC128B.U16 R116, desc[UR38][R6.64+0x42] ;  /* 0x0000422606747981 */ /* 0x000164000c1e1520 */
.L_x_65:
[----:B------:R-:W-:Y:S05]  /*3360*/  BSYNC B1 ;  /* 0x0000000000017941 */ /* 0x000fea0003800000 */
.L_x_64:
        /* <DEDUP_REMOVED lines=11> */
.L_x_67:
[----:B------:R-:W-:Y:S05]  /*3420*/  BSYNC B1 ;  /* 0x0000000000017941 */ /* 0x000fea0003800000 */
.L_x_66:
        /* <DEDUP_REMOVED lines=9> */
.L_x_69:
[----:B------:R-:W-:Y:S05]  /*34c0*/  BSYNC B1 ;  /* 0x0000000000017941 */ /* 0x000fea0003800000 */
.L_x_68:
        /* <DEDUP_REMOVED lines=11> */
.L_x_71:
[----:B------:R-:W-:Y:S05]  /*3580*/  BSYNC B1 ;  /* 0x0000000000017941 */ /* 0x000fea0003800000 */
.L_x_70:
[----:B-----5:R-:W-:Y:S01]  /*3590*/  HADD2.F32 R14, -RZ, R116.H0_H0 ;  /* 0x20000074ff0e7230 */ /* 0x020fe20000004100 */
[----:B------:R-:W-:Y:S01]  /*35a0*/  ISETP.GT.AND P5, PT, R4, 0x29, PT ;  /* 0x000000290400780c */ /* 0x000fe20003fa4270 */
[----:B------:R-:W-:Y:S01]  /*35b0*/  @P0 IMAD.MOV.U32 R20, RZ, RZ, R104 ;  /* 0x000000ffff140224 */ /* 0x000fe200078e0068 */
[----:B------:R-:W-:Y:S02]  /*35c0*/  BSSY B1, `(.L_x_72) ;  /* 0x000000b000017945 */ /* 0x000fe40003800000 */
[----:B------:R-:W-:-:S04]  /*35d0*/  FMUL R21, R14, R91 ;  /* 0x0000005b0e157220 */ /* 0x000fc80000400000 */
[----:B------:R-:W-:-:S05]  /*35e0*/  FFMA R21, R76, R90, R21 ;  /* 0x0000005a4c157223 */ /* 0x000fca0000000015 */
[----:B------:R-:W-:-:S04]  /*35f0*/  F2FP.F16.F32.PACK_AB R21, RZ, R21 ;  /* 0x00000015ff15723e */ /* 0x000fc800000000ff */
[----:B------:R-:W-:Y:S01]  /*3600*/  PRMT R14, R21, 0x7610, R14 ;  /* 0x00007610150e7816 */ /* 0x000fe2000000000e */
[----:B------:R-:W-:-:S05]  /*3610*/  @P0 IMAD.MOV.U32 R21, RZ, RZ, R105 ;  /* 0x000000ffff150224 */ /* 0x000fca00078e0069 */
[----:B------:R1:W-:Y:S01]  /*3620*/  @P0 STG.E.U16 desc[UR38][R20.64+0x50], R14 ;  /* 0x0000500e14000986 */ /* 0x0003e2000c101526 */
[----:B------:R-:W-:Y:S02]  /*3630*/  ISETP.GT.AND P0, PT, R3, RZ, P5 ;  /* 0x000000ff0300720c */ /* 0x000fe40002f04270 */
[----:B-1----:R-:W-:-:S11]  /*3640*/  P2R R14, PR, RZ, 0x20 ;  /* 0x00000020ff0e7803 */ /* 0x002fd60000000000 */
[----:B------:R-:W-:Y:S05]  /*3650*/  @!P0 BRA `(.L_x_73) ;  /* 0x0000000000048947 */ /* 0x000fea0003800000 */
[----:B------:R1:W5:Y:S02]  /*3660*/  LDG.E.LTC128B.U16 R116, desc[UR38][R6.64+0x52] ;  /* 0x0000522606747981 */ /* 0x000364000c1e1520 */
.L_x_73:
[----:B------:R-:W-:Y:S05]  /*3670*/  BSYNC B1 ;  /* 0x0000000000017941 */ /* 0x000fea0003800000 */
.L_x_72:
        /* <DEDUP_REMOVED lines=11> */
.L_x_75:
[----:B------:R-:W-:Y:S05]  /*3730*/  BSYNC B1 ;  /* 0x0000000000017941 */ /* 0x000fea0003800000 */
.L_x_74:
        /* <DEDUP_REMOVED lines=9> */
.L_x_77:
[----:B------:R-:W-:Y:S05]  /*37d0*/  BSYNC B1 ;  /* 0x0000000000017941 */ /* 0x000fea0003800000 */
.L_x_76:
[----:B-----5:R-:W-:Y:S01]  /*37e0*/  HADD2.F32 R14, -RZ, R116.H0_H0 ;  /* 0x20000074ff0e7230 */ /* 0x020fe20000004100 */
[----:B------:R-:W-:Y:S01]  /*37f0*/  ISETP.GT.AND P3, PT, R4, 0x30, PT ;  /* 0x000000300400780c */ /* 0x000fe20003f64270 */
[----:B------:R-:W-:Y:S03]  /*3800*/  BSSY B1, `(.L_x_78) ;  /* 0x0000008000017945 */ /* 0x000fe60003800000 */
[----:B------:R-:W-:-:S04]  /*3810*/  FMUL R14, R14, R91 ;  /* 0x0000005b0e0e7220 */ /* 0x000fc80000400000 */
[----:B------:R-:W-:-:S05]  /*3820*/  FFMA R14, R79, R90, R14 ;  /* 0x0000005a4f0e7223 */ /* 0x000fca000000000e */
[----:B------:R-:W-:-:S05]  /*3830*/  F2FP.F16.F32.PACK_AB R14, RZ, R14 ;  /* 0x0000000eff0e723e */ /* 0x000fca00000000ff */
[----:B------:R0:W-:Y:S01]  /*3840*/  @P0 STG.E.U16 desc[UR38][R58.64+0x52], R14 ;  /* 0x0000520e3a000986 */ /* 0x0001e2000c101526 */
[----:B------:R-:W-:-:S13]  /*3850*/  ISETP.GT.AND P0, PT, R3, RZ, P3 ;  /* 0x000000ff0300720c */ /* 0x000fda0001f04270 */
[----:B0-----:R-:W-:Y:S05]  /*3860*/  @!P0 BRA `(.L_x_79) ;  /* 0x0000000000048947 */ /* 0x001fea0003800000 */
[----:B------:R0:W5:Y:S02]  /*3870*/  LDG.E.LTC128B.U16 R116, desc[UR38][R6.64+0x60] ;  /* 0x0000602606747981 */ /* 0x000164000c1e1520 */
.L_x_79:
[----:B------:R-:W-:Y:S05]  /*3880*/  BSYNC B1 ;  /* 0x0000000000017941 */ /* 0x000fea0003800000 */
.L_x_78:
        /* <DEDUP_REMOVED lines=13> */
.L_x_81:
[----:B------:R-:W-:Y:S05]  /*3960*/  BSYNC B1 ;  /* 0x0000000000017941 */ /* 0x000fea0003800000 */
.L_x_80:
        /* <DEDUP_REMOVED lines=11> */
.L_x_83:
[----:B------:R-:W-:Y:S05]  /*3a20*/  BSYNC B1 ;  /* 0x0000000000017941 */ /* 0x000fea0003800000 */
.L_x_82:
        /* <DEDUP_REMOVED lines=9> */
.L_x_85:
[----:B------:R-:W-:Y:S05]  /*3ac0*/  BSYNC B1 ;  /* 0x0000000000017941 */ /* 0x000fea0003800000 */
.L_x_84:
        /* <DEDUP_REMOVED lines=10> */
.L_x_87:
[----:B------:R-:W-:Y:S05]  /*3b70*/  BSYNC B1 ;  /* 0x0000000000017941 */ /* 0x000fea0003800000 */
.L_x_86:
        /* <DEDUP_REMOVED lines=8> */
[----:B------:R-:W-:-:S05]  /*3c00*/  IADD3 R20, P0, R15, R110, RZ ;  /* 0x0000006e0f147210 */ /* 0x000fca0007f1e0ff */
[----:B-1----:R-:W-:Y:S01]  /*3c10*/  IMAD.X R21, R5, 0x1, R111, P0 ;  /* 0x0000000105157824 */ /* 0x002fe200000e066f */
[----:B------:R-:W-:-:S05]  /*3c20*/  IADD3 R64, P0, R15, R110, RZ ;  /* 0x0000006e0f407210 */ /* 0x000fca0007f1e0ff */
[----:B------:R-:W-:Y:S01]  /*3c30*/  IMAD.X R65, R5, 0x1, R111, P0 ;  /* 0x0000000105417824 */ /* 0x000fe200000e066f */
[----:B------:R-:W-:-:S05]  /*3c40*/  IADD3 R14, P0, R15, R104, RZ ;  /* 0x000000680f0e7210 */ /* 0x000fca0007f1e0ff */
[----:B------:R-:W-:Y:S01]  /*3c50*/  IMAD.X R15, R5, 0x1, R105, P0 ;  /* 0x00000001050f7824 */ /* 0x000fe200000e0669 */
[----:B------:R-:W-:-:S04]  /*3c60*/  ISETP.GT.AND P0, PT, R4, 0x39, PT ;  /* 0x000000390400780c */ /* 0x000fc80003f04270 */
[----:B------:R-:W-:-:S13]  /*3c70*/  ISETP.GT.AND P4, PT, R3, RZ, P0 ;  /* 0x000000ff0300720c */ /* 0x000fda0000784270 */
[----:B------:R-:W-:Y:S05]  /*3c80*/  @!P4 BRA `(.L_x_89) ;  /* 0x000000000004c947 */ /* 0x000fea0003800000 */
[----:B------:R1:W5:Y:S02]  /*3c90*/  LDG.E.LTC128B.U16 R116, desc[UR38][R6.64+0x72] ;  /* 0x0000722606747981 */ /* 0x000364000c1e1520 */
.L_x_89:
[----:B------:R-:W-:Y:S05]  /*3ca0*/  BSYNC B1 ;  /* 0x0000000000017941 */ /* 0x000fea0003800000 */
.L_x_88:
        /* <DEDUP_REMOVED lines=9> */
.L_x_91:
[----:B------:R-:W-:Y:S05]  /*3d40*/  BSYNC B1 ;  /* 0x0000000000017941 */ /* 0x000fea0003800000 */
.L_x_90:
        /* <DEDUP_REMOVED lines=9> */
.L_x_93:
[----:B------:R-:W-:Y:S05]  /*3de0*/  BSYNC B1 ;  /* 0x0000000000017941 */ /* 0x000fea0003800000 */
.L_x_92:
[----:B-----5:R-:W-:-:S05]  /*3df0*/  HADD2.F32 R4, -RZ, R116.H0_H0 ;  /* 0x20000074ff047230 */ /* 0x020fca0000004100 */
[----:B------:R-:W-:-:S04]  /*3e00*/  FMUL R4, R4, R91 ;  /* 0x0000005b04047220 */ /* 0x000fc80000400000 */
[----:B------:R-:W-:-:S05]  /*3e10*/  FFMA R4, R87, R90, R4 ;  /* 0x0000005a57047223 */ /* 0x000fca0000000004 */
[----:B------:R-:W-:-:S04]  /*3e20*/  F2FP.F16.F32.PACK_AB R4, RZ, R4 ;  /* 0x00000004ff04723e */ /* 0x000fc800000000ff */
[----:B-1-34-:R-:W-:-:S05]  /*3e30*/  PRMT R6, R4, 0x7610, R6 ;  /* 0x0000761004067816 */ /* 0x01afca0000000006 */
[----:B------:R1:W-:Y:S01]  /*3e40*/  @P4 STG.E.U16 desc[UR38][R58.64+0x72], R6 ;  /* 0x000072063a004986 */ /* 0x0003e2000c101526 */
[----:B------:R-:W-:-:S13]  /*3e50*/  ISETP.GT.AND P4, PT, R3, 0x80, P6 ;  /* 0x000000800300780c */ /* 0x000fda0003784270 */
[----:B------:R-:W3:Y:S01]  /*3e60*/  @P4 LDG.E.LTC128B.U16 R116, desc[UR38][R62.64] ;  /* 0x000000263e744981 */ /* 0x000ee2000c1e1520 */
[----:B------:R-:W-:Y:S01]  /*3e70*/  BSSY B1, `(.L_x_94) ;  /* 0x000000a000017945 */ /* 0x000fe20003800000 */
[----:B---3--:R-:W-:-:S05]  /*3e80*/  HADD2.F32 R4, -RZ, R116.H0_H0 ;  /* 0x20000074ff047230 */ /* 0x008fca0000004100 */
[----:B------:R-:W-:-:S04]  /*3e90*/  FMUL R5, R4, R91 ;  /* 0x0000005b04057220 */ /* 0x000fc80000400000 */
[----:B------:R-:W-:-:S05]  /*3ea0*/  FFMA R5, R24, R90, R5 ;  /* 0x0000005a18057223 */ /* 0x000fca0000000005 */
[----:B------:R-:W-:-:S05]  /*3eb0*/  F2FP.F16.F32.PACK_AB R5, RZ, R5 ;  /* 0x00000005ff05723e */ /* 0x000fca00000000ff */
[----:B------:R1:W-:Y:S01]  /*3ec0*/  @P4 STG.E.U16 desc[UR38][R14.64], R5 ;  /* 0x000000050e004986 */ /* 0x0003e2000c101526 */
[----:B------:R-:W-:-:S04]  /*3ed0*/  ISETP.NE.AND P4, PT, R118, RZ, PT ;  /* 0x000000ff7600720c */ /* 0x000fc80003f85270 */
[----:B------:R-:W-:-:S13]  /*3ee0*/  ISETP.GT.AND P4, PT, R3, 0x80, P4 ;  /* 0x000000800300780c */ /* 0x000fda0002784270 */
[----:B-1----:R-:W-:Y:S05]  /*3ef0*/  @!P4 BRA `(.L_x_95) ;  /* 0x000000000004c947 */ /* 0x002fea0003800000 */
[----:B------:R1:W5:Y:S02]  /*3f00*/  LDG.E.LTC128B.U16 R116, desc[UR38][R60.64+0x2] ;  /* 0x000002263c747981 */ /* 0x000364000c1e1520 */
.L_x_95:
[----:B------:R-:W-:Y:S05]  /*3f10*/  BSYNC B1 ;  /* 0x0000000000017941 */ /* 0x000fea0003800000 */
.L_x_94:
[----:B-----5:R-:W-:Y:S01]  /*3f20*/  HADD2.F32 R4, -RZ, R116.H0_H0 ;  /* 0x20000074ff047230 */ /* 0x020fe20000004100 */
[----:B------:R-:W-:Y:S01]  /*3f30*/  ISETP.GT.AND P6, PT, R3, 0x88, P6 ;  /* 0x000000880300780c */ /* 0x000fe200037c4270 */
        /* <DEDUP_REMOVED lines=8> */
[----:B------:R-:W-:Y:S05]  /*3fc0*/  @!P6 BRA `(.L_x_97) ;  /* 0x000000000004e947 */ /* 0x000fea0003800000 */
[----:B------:R4:W5:Y:S02]  /*3fd0*/  LDG.E.LTC128B.U16 R116, desc[UR38][R8.64] ;  /* 0x0000002608747981 */ /* 0x000964000c1e1520 */
.L_x_97:
[----:B------:R-:W-:Y:S05]  /*3fe0*/  BSYNC B1 ;  /* 0x0000000000017941 */ /* 0x000fea0003800000 */
.L_x_96:
[----:B---3-5:R-:W-:Y:S01]  /*3ff0*/  HADD2.F32 R4, -RZ, R116.H0_H0 ;  /* 0x20000074ff047230 */ /* 0x028fe20000004100 */
[----:B------:R-:W-:Y:S01]  /*4000*/  ISETP.NE.AND P4, PT, R118, RZ, PT ;  /* 0x000000ff7600720c */ /* 0x000fe20003f85270 */
[----:B------:R-:W-:Y:S03]  /*4010*/  BSSY B1, `(.L_x_98) ;  /* 0x0000008000017945 */ /* 0x000fe60003800000 */
[----:B------:R-:W-:Y:S01]  /*4020*/  FMUL R5, R4, R91 ;  /* 0x0000005b04057220 */ /* 0x000fe20000400000 */
[----:B------:R-:W-:-:S03]  /*4030*/  ISETP.GT.AND P4, PT, R3, 0x88, P4 ;  /* 0x000000880300780c */ /* 0x000fc60002784270 */
[----:B------:R-:W-:-:S05]  /*4040*/  FFMA R5, R26, R90, R5 ;  /* 0x0000005a1a057223 */ /* 0x000fca0000000005 */
[----:B------:R-:W-:-:S05]  /*4050*/  F2FP.F16.F32.PACK_AB R5, RZ, R5 ;  /* 0x00000005ff05723e */ /* 0x000fca00000000ff */
[----:B------:R3:W-:Y:S01]  /*4060*/  @P6 STG.E.U16 desc[UR38][R20.64], R5 ;  /* 0x0000000514006986 */ /* 0x0007e2000c101526 */
[----:B------:R-:W-:Y:S05]  /*4070*/  @!P4 BRA `(.L_x_99) ;  /* 0x000000000004c947 */ /* 0x000fea0003800000 */
[----:B------:R0:W5:Y:S02]  /*4080*/  LDG.E.LTC128B.U16 R116, desc[UR38][R12.64+0x2] ;  /* 0x000002260c747981 */ /* 0x000164000c1e1520 */
.L_x_99:
[----:B------:R-:W-:Y:S05]  /*4090*/  BSYNC B1 ;  /* 0x0000000000017941 */ /* 0x000fea0003800000 */
.L_x_98:
[----:B-----5:R-:W-:Y:S01]  /*40a0*/  HADD2.F32 R4, -RZ, R116.H0_H0 ;  /* 0x20000074ff047230 */ /* 0x020fe20000004100 */
[----:B------:R-:W-:Y:S01]  /*40b0*/  ISETP.NE.AND P6, PT, R117, RZ, PT ;  /* 0x000000ff7500720c */ /* 0x000fe20003fc5270 */
[----:B------:R-:W-:Y:S03]  /*40c0*/  BSSY B1, `(.L_x_100) ;  /* 0x0000008000017945 */ /* 0x000fe60003800000 */
[----:B------:R-:W-:-:S04]  /*40d0*/  FMUL R4, R4, R91 ;  /* 0x0000005b04047220 */ /* 0x000fc80000400000 */
[----:B------:R-:W-:-:S05]  /*40e0*/  FFMA R4, R27, R90, R4 ;  /* 0x0000005a1b047223 */ /* 0x000fca0000000004 */
[----:B------:R-:W-:-:S05]  /*40f0*/  F2FP.F16.F32.PACK_AB R4, RZ, R4 ;  /* 0x00000004ff04723e */ /* 0x000fca00000000ff */
[----:B------:R0:W-:Y:S01]  /*4100*/  @P4 STG.E.U16 desc[UR38][R64.64+0x2], R4 ;  /* 0x0000020440004986 */ /* 0x0001e2000c101526 */
[----:B------:R-:W-:-:S13]  /*4110*/  ISETP.GT.AND P4, PT, R3, 0x80, P6 ;  /* 0x000000800300780c */ /* 0x000fda0003784270 */
[----:B0-----:R-:W-:Y:S05]  /*4120*/  @!P4 BRA `(.L_x_101) ;  /* 0x000000000004c947 */ /* 0x001fea0003800000 */
[----:B------:R0:W5:Y:S02]  /*4130*/  LDG.E.LTC128B.U16 R116, desc[UR38][R60.64+0x10] ;  /* 0x000010263c747981 */ /* 0x000164000c1e1520 */
.L_x_101:
[----:B------:R-:W-:Y:S05]  /*4140*/  BSYNC B1 ;  /* 0x0000000000017941 */ /* 0x000fea0003800000 */
.L_x_100:
[----:B-----5:R-:W-:Y:S01]  /*4150*/  HADD2.F32 R4, -RZ, R116.H0_H0 ;  /* 0x20000074ff047230 */ /* 0x020fe20000004100 */
[----:B------:R-:W-:Y:S01]  /*4160*/  ISETP.NE.AND P6, PT, R119, RZ, PT ;  /* 0x000000ff7700720c */ /* 0x000fe20003fc5270 */
[----:B------:R-:W-:Y:S03]  /*4170*/  BSSY B1, `(.L_x_102) ;  /* 0x000000b000017945 */ /* 0x000fe60003800000 */
[----:B---3--:R-:W-:Y:S01]  /*4180*/  FMUL R5, R4, R91 ;  /* 0x0000005b04057220 */ /* 0x008fe20000400000 */
[----:B------:R-:W-:-:S03]  /*4190*/  @P4 IMAD.MOV.U32 R4, RZ, RZ, R14 ;  /* 0x000000ffff044224 */ /* 0x000fc600078e000e */
[----:B------:R-:W-:-:S05]  /*41a0*/  FFMA R5, R28, R90, R5 ;  /* 0x0000005a1c057223 */ /* 0x000fca0000000005 */
[----:B------:R-:W-:-:S04]  /*41b0*/  F2FP.F16.F32.PACK_AB R5, RZ, R5 ;  /* 0x00000005ff05723e */ /* 0x000fc800000000ff */
[----:B------:R-:W-:Y:S01]  /*41c0*/  PRMT R6, R5, 0x7610, R6 ;  /* 0x0000761005067816 */ /* 0x000fe20000000006 */
[----:B------:R-:W-:-:S05]  /*41d0*/  @P4 IMAD.MOV.U32 R5, RZ, RZ, R15 ;  /* 0x000000ffff054224 */ /* 0x000fca00078e000f */
[----:B------:R3:W-:Y:S01]  /*41e0*/  @P4 STG.E.U16 desc[UR38][R4.64+0x10], R6 ;  /* 0x0000100604004986 */ /* 0x0007e2000c101526 */
[----:B------:R-:W-:-:S13]  /*41f0*/  ISETP.GT.AND P4, PT, R3, 0x80, P6 ;  /* 0x000000800300780c */ /* 0x000fda0003784270 */
[----:B---3--:R-:W-:Y:S05]  /*4200*/  @!P4 BRA `(.L_x_103) ;  /* 0x000000000004c947 */ /* 0x008fea0003800000 */
[----:B------:R3:W5:Y:S02]  /*4210*/  LDG.E.LTC128B.U16 R116, desc[UR38][R60.64+0x12] ;  /* 0x000012263c747981 */ /* 0x000764000c1e1520 */
.L_x_103:
[----:B------:R-:W-:Y:S05]  /*4220*/  BSYNC B1 ;  /* 0x0000000000017941 */ /* 0x000fea0003800000 */
.L_x_102:
[----:B-----5:R-:W-:Y:S01]  /*4230*/  HADD2.F32 R4, -RZ, R116.H0_H0 ;  /* 0x20000074ff047230 */ /* 0x020fe20000004100 */
[----:B------:R-:W-:Y:S01]  /*4240*/  BSSY B1, `(.L_x_104) ;  /* 0x000000c000017945 */ /* 0x000fe20003800000 */
[----:B------:R-:W-:-:S03]  /*4250*/  @P4 IMAD.MOV.U32 R5, RZ, RZ, R15 ;  /* 0x000000ffff054224 */ /* 0x000fc600078e000f */
[----:B------:R-:W-:-:S04]  /*4260*/  FMUL R4, R4, R91 ;  /* 0x0000005b04047220 */ /* 0x000fc80000400000 */
[----:B------:R-:W-:-:S05]  /*4270*/  FFMA R4, R29, R90, R4 ;  /* 0x0000005a1d047223 */ /* 0x000fca0000000004 */
[----:B------:R-:W-:-:S04]  /*4280*/  F2FP.F16.F32.PACK_AB R4, RZ, R4 ;  /* 0x00000004ff04723e */ /* 0x000fc800000000ff */
[----:B------:R-:W-:Y:S01]  /*4290*/  PRMT R6, R4, 0x7610, R6 ;  /* 0x0000761004067816 */ /* 0x000fe20000000006 */
[----:B------:R-:W-:-:S05]  /*42a0*/  @P4 IMAD.MOV.U32 R4, RZ, RZ, R14 ;  /* 0x000000ffff044224 */ /* 0x000fca00078e000e */
[----:B------:R0:W-:Y:S01]  /*42b0*/  @P4 STG.E.U16 desc[UR38][R4.64+0x12], R6 ;  /* 0x0000120604004986 */ /* 0x0001e2000c101526 */
[----:B------:R-:W-:-:S04]  /*42c0*/  ISETP.NE.AND P4, PT, R117, RZ, PT ;  /* 0x000000ff7500720c */ /* 0x000fc80003f85270 */
[----:B------:R-:W-:-:S13]  /*42d0*/  ISETP.GT.AND P4, PT, R3, 0x88, P4 ;  /* 0x000000880300780c */ /* 0x000fda0002784270 */
[----:B0-----:R-:W-:Y:S05]  /*42e0*/  @!P4 BRA `(.L_x_105) ;  /* 0x000000000004c947 */ /* 0x001fea0003800000 */
[----:B------:R0:W5:Y:S02]  /*42f0*/  LDG.E.LTC128B.U16 R116, desc[UR38][R12.64+0x10] ;  /* 0x000010260c747981 */ /* 0x000164000c1e1520 */
.L_x_105:
[----:B------:R-:W-:Y:S05]  /*4300*/  BSYNC B1 ;  /* 0x0000000000017941 */ /* 0x000fea0003800000 */
.L_x_104:
        /* <DEDUP_REMOVED lines=9> */
.L_x_107:
[----:B------:R-:W-:Y:S05]  /*43a0*/  BSYNC B1 ;  /* 0x0000000000017941 */ /* 0x000fea0003800000 */
.L_x_106:
[----:B-----5:R-:W-:Y:S01]  /*43b0*/  HADD2.F32 R4, -RZ, R116.H0_H0 ;  /* 0x20000074ff047230 */ /* 0x020fe20000004100 */
[----:B------:R-:W-:Y:S01]  /*43c0*/  ISETP.NE.AND P6, PT, R120, RZ, PT ;  /* 0x000000ff7800720c */ /* 0x000fe20003fc5270 */
        /* <DEDUP_REMOVED lines=8> */
[----:B------:R-:W-:-:S13]  /*4450*/  ISETP.GT.AND P4, PT, R3, 0x80, P6 ;  /* 0x000000800300780c */ /* 0x000fda0003784270 */
[----:B0-----:R-:W-:Y:S05]  /*4460*/  @!P4 BRA `(.L_x_109) ;  /* 0x000000000004c947 */ /* 0x001fea0003800000 */
[----:B------:R0:W5:Y:S02]  /*4470*/  LDG.E.LTC128B.U16 R116, desc[UR38][R60.64+0x20] ;  /* 0x000020263c747981 */ /* 0x000164000c1e1520 */
.L_x_109:
[----:B------:R-:W-:Y:S05]  /*4480*/  BSYNC B1 ;  /* 0x0000000000017941 */ /* 0x000fea0003800000 */
.L_x_108:
[----:B-----5:R-:W-:Y:S01]  /*4490*/  HADD2.F32 R4, -RZ, R116.H0_H0 ;  /* 0x20000074ff047230 */ /* 0x020fe20000004100 */
[----:B------:R-:W-:Y:S01]  /*44a0*/  ISETP.NE.AND P6, PT, R23, RZ, PT ;  /* 0x000000ff1700720c */ /* 0x000fe20003fc5270 */
[----:B------:R-:W-:Y:S03]  /*44b0*/  BSSY B1, `(.L_x_110) ;  /* 0x000000b000017945 */ /* 0x000fe60003800000 */
[----:B------:R-:W-:Y:S01]  /*44c0*/  FMUL R5, R4, R91 ;  /* 0x0000005b04057220 */ /* 0x000fe20000400000 */
[----:B------:R-:W-:-:S03]  /*44d0*/  @P4 IMAD.MOV.U32 R4, RZ, RZ, R14 ;  /* 0x000000ffff044224 */ /* 0x000fc600078e000e */
        /* <DEDUP_REMOVED lines=8> */
.L_x_111:
[----:B------:R-:W-:Y:S05]  /*4560*/  BSYNC B1 ;  /* 0x0000000000017941 */ /* 0x000fea0003800000 */
.L_x_110:
        /* <DEDUP_REMOVED lines=13> */
.L_x_113:
[----:B------:R-:W-:Y:S05]  /*4640*/  BSYNC B1 ;  /* 0x0000000000017941 */ /* 0x000fea0003800000 */
.L_x_112:
[----:B-----5:R-:W-:Y:S01]  /*4650*/  HADD2.F32 R4, -RZ, R116.H0_H0 ;  /* 0x20000074ff047230 */ /* 0x020fe20000004100 */
[----:B------:R-:W-:Y:S04]  /*4660*/  BSSY B1, `(.L_x_114) ;  /* 0x000000b000017945 */ /* 0x000fe80003800000 */
        /* <DEDUP_REMOVED lines=10> */
.L_x_115:
[----:B------:R-:W-:Y:S05]  /*4710*/  BSYNC B1 ;  /* 0x0000000000017941 */ /* 0x000fea0003800000 */
.L_x_114:
        /* <DEDUP_REMOVED lines=13> */
.L_x_117:
[----:B------:R-:W-:Y:S05]  /*47f0*/  BSYNC B1 ;  /* 0x0000000000017941 */ /* 0x000fea0003800000 */
.L_x_116:
        /* <DEDUP_REMOVED lines=13> */
.L_x_119:
[----:B------:R-:W-:Y:S05]  /*48d0*/  BSYNC B1 ;  /* 0x0000000000017941 */ /* 0x000fea0003800000 */
.L_x_118:
        /* <DEDUP_REMOVED lines=13> */
.L_x_121:
[----:B------:R-:W-:Y:S05]  /*49b0*/  BSYNC B1 ;  /* 0x0000000000017941 */ /* 0x000fea0003800000 */
.L_x_120:
        /* <DEDUP_REMOVED lines=12> */
.L_x_123:
[----:B------:R-:W-:Y:S05]  /*4a80*/  BSYNC B1 ;  /* 0x0000000000017941 */ /* 0x000fea0003800000 */
.L_x_122:
        /* <DEDUP_REMOVED lines=13> */
.L_x_125:
[----:B------:R-:W-:Y:S05]  /*4b60*/  BSYNC B1 ;  /* 0x0000000000017941 */ /* 0x000fea0003800000 */
.L_x_124:
        /* <DEDUP_REMOVED lines=13> */
.L_x_127:
[----:B------:R-:W-:Y:S05]  /*4c40*/  BSYNC B1 ;  /* 0x0000000000017941 */ /* 0x000fea0003800000 */
.L_x_126:
        /* <DEDUP_REMOVED lines=13> */
.L_x_129:
[----:B------:R-:W-:Y:S05]  /*4d20*/  BSYNC B1 ;  /* 0x0000000000017941 */ /* 0x000fea0003800000 */
.L_x_128:
        /* <DEDUP_REMOVED lines=12> */
.L_x_131:
[----:B------:R-:W-:Y:S05]  /*4df0*/  BSYNC B1 ;  /* 0x0000000000017941 */ /* 0x000fea0003800000 */
.L_x_130:
        /* <DEDUP_REMOVED lines=13> */
.L_x_133:
[----:B------:R-:W-:Y:S05]  /*4ed0*/  BSYNC B1 ;  /* 0x0000000000017941 */ /* 0x000fea0003800000 */
.L_x_132:
        /* <DEDUP_REMOVED lines=12> */
.L_x_135:
[----:B------:R-:W-:Y:S05]  /*4fa0*/  BSYNC B1 ;  /* 0x0000000000017941 */ /* 0x000fea0003800000 */
.L_x_134:
        /* <DEDUP_REMOVED lines=12> */
.L_x_137:
[----:B------:R-:W-:Y:S05]  /*5070*/  BSYNC B1 ;  /* 0x0000000000017941 */ /* 0x000fea0003800000 */
.L_x_136:
[----:B-----5:R-:W-:Y:S01]  /*5080*/  HADD2.F32 R4, -RZ, R116.H0_H0 ;  /* 0x20000074ff047230 */ /* 0x020fe20000004100 */
[----:B------:R-:W-:Y:S01]  /*5090*/  ISETP.GT.AND P5, PT, R3, 0x88, P5 ;  /* 0x000000880300780c */ /* 0x000fe20002fa4270 */
        /* <DEDUP_REMOVED lines=8> */
[----:B------:R-:W-:Y:S05]  /*5120*/  @!P5 BRA `(.L_x_139) ;  /* 0x000000000004d947 */ /* 0x000fea0003800000 */
[----:B------:R0:W5:Y:S02]  /*5130*/  LDG.E.LTC128B.U16 R116, desc[UR38][R12.64+0x52] ;  /* 0x000052260c747981 */ /* 0x000164000c1e1520 */
.L_x_139:
[----:B------:R-:W-:Y:S05]  /*5140*/  BSYNC B1 ;  /* 0x0000000000017941 */ /* 0x000fea0003800000 */
.L_x_138:
[----:B0----5:R-:W-:Y:S01]  /*5150*/  HADD2.F32 R4, -RZ, R116.H0_H0 ;  /* 0x20000074ff047230 */ /* 0x021fe20000004100 */
        /* <DEDUP_REMOVED lines=11> */
.L_x_141:
[----:B------:R-:W-:Y:S05]  /*5210*/  BSYNC B1 ;  /* 0x0000000000017941 */ /* 0x000fea0003800000 */
.L_x_140:
[----:B0----5:R-:W-:Y:S01]  /*5220*/  HADD2.F32 R4, -RZ, R116.H0_H0 ;  /* 0x20000074ff047230 */ /* 0x021fe20000004100 */
        /* <DEDUP_REMOVED lines=11> */
.L_x_143:
[----:B------:R-:W-:Y:S05]  /*52e0*/  BSYNC B1 ;  /* 0x0000000000017941 */ /* 0x000fea0003800000 */
.L_x_142:
        /* <DEDUP_REMOVED lines=12> */
.L_x_145:
[----:B------:R-:W-:Y:S05]  /*53b0*/  BSYNC B1 ;  /* 0x0000000000017941 */ /* 0x000fea0003800000 */
.L_x_144:
        /* <DEDUP_REMOVED lines=12> */
.L_x_147:
[----:B------:R-:W-:Y:S05]  /*5480*/  BSYNC B1 ;  /* 0x0000000000017941 */ /* 0x000fea0003800000 */
.L_x_146:
        /* <DEDUP_REMOVED lines=12> */
.L_x_149:
[----:B------:R-:W-:Y:S05]  /*5550*/  BSYNC B1 ;  /* 0x0000000000017941 */ /* 0x000fea0003800000 */
.L_x_148:
        /* <DEDUP_REMOVED lines=12> */
.L_x_151:
[----:B------:R-:W-:Y:S05]  /*5620*/  BSYNC B1 ;  /* 0x0000000000017941 */ /* 0x000fea0003800000 */
.L_x_150:
        /* <DEDUP_REMOVED lines=9> */
.L_x_153:
[----:B------:R-:W-:Y:S05]  /*56c0*/  BSYNC B1 ;  /* 0x0000000000017941 */ /* 0x000fea0003800000 */
.L_x_152:
        /* <DEDUP_REMOVED lines=12> */
.L_x_155:
[----:B------:R-:W-:Y:S05]  /*5790*/  BSYNC B1 ;  /* 0x0000000000017941 */ /* 0x000fea0003800000 */
.L_x_154:
[----:B------:R-:W-:Y:S05]  /*57a0*/  @!P0 BRA `(.L_x_156) ;  /* 0x0000001400848947 */ /* 0x000fea0003800000 */
[----:B-----5:R-:W-:-:S05]  /*57b0*/  HADD2.F32 R116, -RZ, R116.H0_H0 ;  /* 0x20000074ff747230 */ /* 0x020fca0000004100 */
[----:B------:R-:W-:-:S04]  /*57c0*/  FMUL R116, R116, R91 ;  /* 0x0000005b74747220 */ /* 0x000fc80000400000 */
[----:B------:R-:W-:-:S05]  /*57d0*/  FFMA R116, R55, R90, R116 ;  /* 0x0000005a37747223 */ /* 0x000fca0000000074 */
[----:B------:R-:W-:-:S05]  /*57e0*/  F2FP.F16.F32.PACK_AB R116, RZ, R116 ;  /* 0x00000074ff74723e */ /* 0x000fca00000000ff */
[----:B------:R0:W-:Y:S01]  /*57f0*/  STG.E.U16 desc[UR38][R10.64+0x72], R116 ;  /* 0x000072740a007986 */ /* 0x0001e2000c101526 */
[----:B------:R-:W-:Y:S05]  /*5800*/  BRA `(.L_x_156) ;  /* 0x00000014006c7947 */ /* 0x000fea0003800000 */
.L_x_33:
[----:B------:R-:W-:Y:S01]  /*5810*/  ULDC.64 UR4, c[0x0][0x5c0] ;  /* 0x0001700000047ab9 */ /* 0x000fe20000000a00 */
[-C--:B------:R-:W-:Y:S01]  /*5820*/  FMUL R56, R56, R90.reuse ;  /* 0x0000005a38387220 */ /* 0x080fe20000400000 */
[----:B------:R-:W-:Y:S01]  /*5830*/  LEA R10, P1, R112, UR4, 0x1 ;  /* 0x00000004700a7c11 */ /* 0x000fe2000f8208ff */
[----:B------:R-:W-:Y:S01]  /*5840*/  IMAD.SHL.U32 R7, R92, 0x2, RZ ;  /* 0x000000025c077824 */ /* 0x000fe200078e00ff */
[----:B------:R-:W-:Y:S01]  /*5850*/  ISETP.GT.AND P3, PT, R4, 0x1, PT ;  /* 0x000000010400780c */ /* 0x000fe20003f64270 */
[----:B------:R-:W-:Y:S01]  /*5860*/  FMUL R57, R57, R90 ;  /* 0x0000005a39397220 */ /* 0x000fe20000400000 */
[----:B------:R-:W-:Y:S01]  /*5870*/  F2FP.F16.F32.PACK_AB R56, RZ, R56 ;  /* 0x00000038ff38723e */ /* 0x000fe200000000ff */
[-C--:B------:R-:W-:Y:S01]  /*5880*/  FMUL R58, R58, R90.reuse ;  /* 0x0000005a3a3a7220 */ /* 0x080fe20000400000 */
[----:B------:R-:W-:Y:S01]  /*5890*/  LEA.HI.X R11, R112, UR5, R105, 0x1, P1 ;  /* 0x00000005700b7c11 */ /* 0x000fe200088f0c69 */
[-C--:B------:R-:W-:Y:S01]  /*58a0*/  FMUL R59, R59, R90.reuse ;  /* 0x0000005a3b3b7220 */ /* 0x080fe20000400000 */
[----:B------:R-:W-:Y:S01]  /*58b0*/  ISETP.GT.AND P1, PT, R3, RZ, P3 ;  /* 0x000000ff0300720c */ /* 0x000fe20001f24270 */
[----:B------:R-:W-:Y:S01]  /*58c0*/  IMAD.SHL.U32 R23, R93, 0x2, RZ ;  /* 0x000000025d177824 */ /* 0x000fe200078e00ff */
[----:B------:R-:W-:Y:S01]  /*58d0*/  ISETP.GT.AND P2, PT, R3, 0x8, P6 ;  /* 0x000000080300780c */ /* 0x000fe20003744270 */
[----:B------:R-:W-:Y:S01]  /*58e0*/  @P0 STG.E.U16 desc[UR38][R10.64], R56 ;  /* 0x000000380a000986 */ /* 0x000fe2000c101526 */
[----:B------:R-:W-:Y:S01]  /*58f0*/  SHF.L.U64.HI R5, R92, 0x1, R95 ;  /* 0x000000015c057819 */ /* 0x000fe2000001025f */
[----:B------:R-:W-:Y:S01]  /*5900*/  FMUL R60, R60, R90 ;  /* 0x0000005a3c3c7220 */ /* 0x000fe20000400000 */
[----:B------:R-:W-:Y:S01]  /*5910*/  IADD3 R8, P0, R7, R10, RZ ;  /* 0x0000000a07087210 */ /* 0x000fe20007f1e0ff */
[-C--:B------:R-:W-:Y:S01]  /*5920*/  FMUL R61, R61, R90.reuse ;  /* 0x0000005a3d3d7220 */ /* 0x080fe20000400000 */
[----:B------:R-:W-:Y:S01]  /*5930*/  F2FP.F16.F32.PACK_AB R57, RZ, R57 ;  /* 0x00000039ff39723e */ /* 0x000fe200000000ff */
[----:B------:R-:W-:Y:S01]  /*5940*/  FMUL R63, R63, R90 ;  /* 0x0000005a3f3f7220 */ /* 0x000fe20000400000 */
[----:B------:R-:W-:Y:S01]  /*5950*/  F2FP.F16.F32.PACK_AB R58, RZ, R58 ;  /* 0x0000003aff3a723e */ /* 0x000fe200000000ff */
[----:B------:R-:W-:Y:S01]  /*5960*/  IMAD.X R9, R5, 0x1, R11, P0 ;  /* 0x0000000105097824 */ /* 0x000fe200000e060b */
[----:B------:R-:W-:Y:S01]  /*5970*/  ISETP.GT.AND P0, PT, R3, 0x8, P3 ;  /* 0x000000080300780c */ /* 0x000fe20001f04270 */
[----:B------:R-:W-:Y:S01]  /*5980*/  @P1 STG.E.U16 desc[UR38][R10.64+0x2], R57 ;  /* 0x000002390a001986 */ /* 0x000fe2000c101526 */
[----:B------:R-:W-:Y:S01]  /*5990*/  F2FP.F16.F32.PACK_AB R59, RZ, R59 ;  /* 0x0000003bff3b723e */ /* 0x000fe200000000ff */
[----:B------:R-:W-:Y:S01]  /*59a0*/  FMUL R62, R62, R90 ;  /* 0x0000005a3e3e7220 */ /* 0x000fe20000400000 */
[----:B------:R-:W-:Y:S01]  /*59b0*/  SHF.L.U64.HI R13, R93, 0x1, R94 ;  /* 0x000000015d0d7819 */ /* 0x000fe2000001025e */
[----:B------:R-:W-:Y:S01]  /*59c0*/  @P2 STG.E.U16 desc[UR38][R8.64], R58 ;  /* 0x0000003a08002986 */ /* 0x000fe2000c101526 */
[----:B------:R-:W-:Y:S01]  /*59d0*/  IADD3 R6, P1, P2, R23, R10, R7 ;  /* 0x0000000a17067210 */ /* 0x000fe20007a3e007 */
[-C--:B------:R-:W-:Y:S01]  /*59e0*/  FMUL R64, R64, R90.reuse ;  /* 0x0000005a40407220 */ /* 0x080fe20000400000 */
[C---:B------:R-:W-:Y:S01]  /*59f0*/  ISETP.GT.AND P4, PT, R4.reuse, 0x8, PT ;  /* 0x000000080400780c */ /* 0x040fe20003f84270 */
[-C--:B------:R-:W-:Y:S01]  /*5a00*/  FMUL R65, R65, R90.reuse ;  /* 0x0000005a41417220 */ /* 0x080fe20000400000 */
[----:B------:R-:W-:Y:S01]  /*5a10*/  ISETP.GT.AND P3, PT, R4, 0x9, PT ;  /* 0x000000090400780c */ /* 0x000fe20003f64270 */
[-C--:B------:R-:W-:Y:S01]  /*5a20*/  FMUL R66, R66, R90.reuse ;  /* 0x0000005a42427220 */ /* 0x080fe20000400000 */
[----:B------:R-:W-:Y:S01]  /*5a30*/  IADD3.X R7, R13, R11, R5, P1, P2 ;  /* 0x0000000b0d077210 */ /* 0x000fe20000fe4405 */
[----:B------:R-:W-:Y:S01]  /*5a40*/  @P0 STG.E.U16 desc[UR38][R8.64+0x2], R59 ;  /* 0x0000023b08000986 */ /* 0x000fe2000c101526 */
[----:B------:R-:W-:Y:S01]  /*5a50*/  ISETP.GT.AND P1, PT, R3, RZ, P4 ;  /* 0x000000ff0300720c */ /* 0x000fe20002724270 */
[-C--:B------:R-:W-:Y:S01]  /*5a60*/  FMUL R67, R67, R90.reuse ;  /* 0x0000005a43437220 */ /* 0x080fe20000400000 */
[----:B------:R-:W-:Y:S01]  /*5a70*/  ISETP.GT.AND P0, PT, R3, RZ, P3 ;  /* 0x000000ff0300720c */ /* 0x000fe20001f04270 */
[----:B------:R-:W-:Y:S01]  /*5a80*/  FMUL R68, R68, R90 ;  /* 0x0000005a44447220 */ /* 0x000fe20000400000 */
[----:B------:R-:W-:Y:S01]  /*5a90*/  F2FP.F16.F32.PACK_AB R60, RZ, R60 ;  /* 0x0000003cff3c723e */ /* 0x000fe200000000ff */
[-C--:B------:R-:W-:Y:S01]  /*5aa0*/  FMUL R69, R69, R90.reuse ;  /* 0x0000005a45457220 */ /* 0x080fe20000400000 */
[----:B------:R-:W-:Y:S01]  /*5ab0*/  F2FP.F16.F32.PACK_AB R61, RZ, R61 ;  /* 0x0000003dff3d723e */ /* 0x000fe200000000ff */
[-C--:B------:R-:W-:Y:S01]  /*5ac0*/  FMUL R70, R70, R90.reuse ;  /* 0x0000005a46467220 */ /* 0x080fe20000400000 */
[----:B------:R-:W-:Y:S01]  /*5ad0*/  F2FP.F16.F32.PACK_AB R63, RZ, R63 ;  /* 0x0000003fff3f723e */ /* 0x000fe200000000ff */
[----:B------:R-:W-:Y:S01]  /*5ae0*/  FMUL R71, R71, R90 ;  /* 0x0000005a47477220 */ /* 0x000fe20000400000 */
[----:B------:R-:W-:Y:S01]  /*5af0*/  F2FP.F16.F32.PACK_AB R62, RZ, R62 ;  /* 0x0000003eff3e723e */ /* 0x000fe200000000ff */
[----:B------:R-:W-:Y:S01]  /*5b00*/  FMUL R72, R72, R90 ;  /* 0x0000005a48487220 */ /* 0x000fe20000400000 */
[----:B------:R-:W-:Y:S01]  /*5b10*/  F2FP.F16.F32.PACK_AB R64, RZ, R64 ;  /* 0x00000040ff40723e */ /* 0x000fe200000000ff */
[----:B------:R-:W-:Y:S01]  /*5b20*/  @P1 STG.E.U16 desc[UR38][R10.64+0x10], R60 ;  /* 0x0000103c0a001986 */ /* 0x000fe2000c101526 */
[----:B------:R-:W-:Y:S01]  /*5b30*/  ISETP.GT.AND P1, PT, R3, 0x8, P4 ;  /* 0x000000080300780c */ /* 0x000fe20002724270 */
[-C--:B------:R-:W-:Y:S01]  /*5b40*/  FMUL R73, R73, R90.reuse ;  /* 0x0000005a49497220 */ /* 0x080fe20000400000 */
[----:B------:R-:W-:Y:S01]  /*5b50*/  ISETP.GT.AND P2, PT, R4, 0x11, PT ;  /* 0x000000110400780c */ /* 0x000fe20003f44270 */
[----:B------:R-:W-:Y:S01]  /*5b60*/  @P0 STG.E.U16 desc[UR38][R10.64+0x12], R61 ;  /* 0x0000123d0a000986 */ /* 0x000fe2000c101526 */
[----:B------:R-:W-:Y:S01]  /*5b70*/  ISETP.GT.AND P0, PT, R3, 0x8, P3 ;  /* 0x000000080300780c */ /* 0x000fe20001f04270 */
[-C--:B------:R-:W-:Y:S01]  /*5b80*/  FMUL R74, R74, R90.reuse ;  /* 0x0000005a4a4a7220 */ /* 0x080fe20000400000 */
[----:B------:R-:W-:Y:S01]  /*5b90*/  ISETP.GT.AND P3, PT, R4, 0x10, PT ;  /* 0x000000100400780c */ /* 0x000fe20003f64270 */
[-C--:B------:R-:W-:Y:S01]  /*5ba0*/  FMUL R75, R75, R90.reuse ;  /* 0x0000005a4b4b7220 */ /* 0x080fe20000400000 */
[----:B------:R-:W-:Y:S01]  /*5bb0*/  F2FP.F16.F32.PACK_AB R65, RZ, R65 ;  /* 0x00000041ff41723e */ /* 0x000fe200000000ff */
[----:B------:R-:W-:Y:S01]  /*5bc0*/  FMUL R76, R76, R90 ;  /* 0x0000005a4c4c7220 */ /* 0x000fe20000400000 */
[----:B------:R-:W-:Y:S01]  /*5bd0*/  F2FP.F16.F32.PACK_AB R66, RZ, R66 ;  /* 0x00000042ff42723e */ /* 0x000fe200000000ff */
[----:B------:R-:W-:Y:S01]  /*5be0*/  FMUL R77, R77, R90 ;  /* 0x0000005a4d4d7220 */ /* 0x000fe20000400000 */
[----:B------:R-:W-:Y:S01]  /*5bf0*/  F2FP.F16.F32.PACK_AB R67, RZ, R67 ;  /* 0x00000043ff43723e */ /* 0x000fe200000000ff */
[----:B------:R-:W-:Y:S01]  /*5c00*/  @P1 STG.E.U16 desc[UR38][R8.64+0x10], R62 ;  /* 0x0000103e08001986 */ /* 0x000fe2000c101526 */
[----:B------:R-:W-:Y:S01]  /*5c10*/  F2FP.F16.F32.PACK_AB R68, RZ, R68 ;  /* 0x00000044ff44723e */ /* 0x000fe200000000ff */
[-C--:B------:R-:W-:Y:S01]  /*5c20*/  FMUL R78, R78, R90.reuse ;  /* 0x0000005a4e4e7220 */ /* 0x080fe20000400000 */
[----:B------:R-:W-:Y:S01]  /*5c30*/  ISETP.GT.AND P1, PT, R4, 0x19, PT ;  /* 0x000000190400780c */ /* 0x000fe20003f24270 */
[----:B------:R-:W-:Y:S01]  /*5c40*/  @P0 STG.E.U16 desc[UR38][R8.64+0x12], R63 ;  /* 0x0000123f08000986 */ /* 0x000fe2000c101526 */
[----:B------:R-:W-:Y:S01]  /*5c50*/  ISETP.GT.AND P0, PT, R3, RZ, P3 ;  /* 0x000000ff0300720c */ /* 0x000fe20001f04270 */
[-C--:B------:R-:W-:Y:S01]  /*5c60*/  FMUL R79, R79, R90.reuse ;  /* 0x0000005a4f4f7220 */ /* 0x080fe20000400000 */
[----:B------:R-:W-:Y:S01]  /*5c70*/  F2FP.F16.F32.PACK_AB R69, RZ, R69 ;  /* 0x00000045ff45723e */ /* 0x000fe200000000ff */
[----:B------:R-:W-:Y:S01]  /*5c80*/  FMUL R80, R80, R90 ;  /* 0x0000005a50507220 */ /* 0x000fe20000400000 */
[----:B------:R-:W-:Y:S01]  /*5c90*/  F2FP.F16.F32.PACK_AB R70, RZ, R70 ;  /* 0x00000046ff46723e */ /* 0x000fe200000000ff */
        /* <DEDUP_REMOVED lines=8> */
[----:B------:R-:W-:Y:S01]  /*5d20*/  @P0 STG.E.U16 desc[UR38][R10.64+0x20], R64 ;  /* 0x000020400a000986 */ /* 0x000fe2000c101526 */
[----:B------:R-:W-:Y:S01]  /*5d30*/  ISETP.GT.AND P0, PT, R3, RZ, P2 ;  /* 0x000000ff0300720c */ /* 0x000fe20001704270 */
[-C--:B------:R-:W-:Y:S01]  /*5d40*/  FMUL R85, R85, R90.reuse ;  /* 0x0000005a55557220 */ /* 0x080fe20000400000 */
[----:B------:R-:W-:Y:S01]  /*5d50*/  F2FP.F16.F32.PACK_AB R75, RZ, R75 ;  /* 0x0000004bff4b723e */ /* 0x000fe200000000ff */
[-C--:B------:R-:W-:Y:S01]  /*5d60*/  FMUL R86, R86, R90.reuse ;  /* 0x0000005a56567220 */ /* 0x080fe20000400000 */
[----:B------:R-:W-:Y:S01]  /*5d70*/  ISETP.GT.AND P5, PT, R4, 0x28, PT ;  /* 0x000000280400780c */ /* 0x000fe20003fa4270 */
[----:B------:R-:W-:Y:S01]  /*5d80*/  FMUL R87, R87, R90 ;  /* 0x0000005a57577220 */ /* 0x000fe20000400000 */
[----:B------:R-:W-:Y:S01]  /*5d90*/  F2FP.F16.F32.PACK_AB R76, RZ, R76 ;  /* 0x0000004cff4c723e */ /* 0x000fe200000000ff */
[-C--:B------:R-:W-:Y:S01]  /*5da0*/  FMUL R24, R24, R90.reuse ;  /* 0x0000005a18187220 */ /* 0x080fe20000400000 */
[----:B------:R-:W-:Y:S01]  /*5db0*/  ISETP.GT.AND P4, PT, R4, 0x29, PT ;  /* 0x000000290400780c */ /* 0x000fe20003f84270 */
[-C--:B------:R-:W-:Y:S01]  /*5dc0*/  FMUL R25, R25, R90.reuse ;  /* 0x0000005a19197220 */ /* 0x080fe20000400000 */
[----:B------:R-:W-:Y:S01]  /*5dd0*/  F2FP.F16.F32.PACK_AB R77, RZ, R77 ;  /* 0x0000004dff4d723e */ /* 0x000fe200000000ff */
[----:B------:R-:W-:Y:S01]  /*5de0*/  FMUL R26, R26, R90 ;  /* 0x0000005a1a1a7220 */ /* 0x000fe20000400000 */
[----:B------:R-:W-:Y:S01]  /*5df0*/  F2FP.F16.F32.PACK_AB R78, RZ, R78 ;  /* 0x0000004eff4e723e */ /* 0x000fe200000000ff */
[----:B------:R-:W-:Y:S01]  /*5e00*/  @P0 STG.E.U16 desc[UR38][R10.64+0x22], R65 ;  /* 0x000022410a000986 */ /* 0x000fe2000c101526 */
[----:B------:R-:W-:Y:S01]  /*5e10*/  ISETP.GT.AND P0, PT, R3, 0x8, P3 ;  /* 0x000000080300780c */ /* 0x000fe20001f04270 */
[-C--:B------:R-:W-:Y:S01]  /*5e20*/  FMUL R27, R27, R90.reuse ;  /* 0x0000005a1b1b7220 */ /* 0x080fe20000400000 */
[----:B------:R-:W-:Y:S01]  /*5e30*/  F2FP.F16.F32.PACK_AB R79, RZ, R79 ;  /* 0x0000004fff4f723e */ /* 0x000fe200000000ff */
[-C--:B------:R-:W-:Y:S01]  /*5e40*/  FMUL R28, R28, R90.reuse ;  /* 0x0000005a1c1c7220 */ /* 0x080fe20000400000 */
[----:B------:R-:W-:Y:S01]  /*5e50*/  ISETP.GT.AND P3, PT, R4, 0x30, PT ;  /* 0x000000300400780c */ /* 0x000fe20003f64270 */
        /* <DEDUP_REMOVED lines=8> */
[----:B------:R-:W-:Y:S01]  /*5ee0*/  @P0 STG.E.U16 desc[UR38][R8.64+0x20], R66 ;  /* 0x0000204208000986 */ /* 0x000fe2000c101526 */
[----:B------:R-:W-:Y:S01]  /*5ef0*/  ISETP.GT.AND P0, PT, R3, 0x8, P2 ;  /* 0x000000080300780c */ /* 0x000fe20001704270 */
[-C--:B------:R-:W-:Y:S01]  /*5f00*/  FMUL R33, R33, R90.reuse ;  /* 0x0000005a21217220 */ /* 0x080fe20000400000 */
[----:B------:R-:W-:Y:S01]  /*5f10*/  ISETP.GT.AND P2, PT, R4, 0x18, PT ;  /* 0x000000180400780c */ /* 0x000fe20003f44270 */
[----:B------:R-:W-:Y:S01]  /*5f20*/  FMUL R34, R34, R90 ;  /* 0x0000005a22227220 */ /* 0x000fe20000400000 */
[----:B------:R-:W-:Y:S01]  /*5f30*/  F2FP.F16.F32.PACK_AB R84, RZ, R84 ;  /* 0x00000054ff54723e */ /* 0x000fe200000000ff */
[-C--:B------:R-:W-:Y:S01]  /*5f40*/  FMUL R35, R35, R90.reuse ;  /* 0x0000005a23237220 */ /* 0x080fe20000400000 */
[----:B------:R-:W-:Y:S01]  /*5f50*/  P2R R5, PR, RZ, 0x20 ;  /* 0x00000020ff057803 */ /* 0x000fe20000000000 */
[-C--:B------:R-:W-:Y:S01]  /*5f60*/  FMUL R36, R36, R90.reuse ;  /* 0x0000005a24247220 */ /* 0x080fe20000400000 */
[----:B------:R-:W-:Y:S01]  /*5f70*/  F2FP.F16.F32.PACK_AB R85, RZ, R85 ;  /* 0x00000055ff55723e */ /* 0x000fe200000000ff */
[----:B------:R-:W-:Y:S01]  /*5f80*/  FMUL R37, R37, R90 ;  /* 0x0000005a25257220 */ /* 0x000fe20000400000 */
[----:B------:R-:W-:Y:S01]  /*5f90*/  F2FP.F16.F32.PACK_AB R86, RZ, R86 ;  /* 0x00000056ff56723e */ /* 0x000fe200000000ff */
[-C--:B------:R-:W-:Y:S01]  /*5fa0*/  FMUL R38, R38, R90.reuse ;  /* 0x0000005a26267220 */ /* 0x080fe20000400000 */
[----:B------:R-:W-:Y:S01]  /*5fb0*/  F2FP.F16.F32.PACK_AB R87, RZ, R87 ;  /* 0x00000057ff57723e */ /* 0x000fe200000000ff */
[----:B------:R-:W-:Y:S01]  /*5fc0*/  @P0 STG.E.U16 desc[UR38][R8.64+0x22], R67 ;  /* 0x0000224308000986 */ /* 0x000fe2000c101526 */
[----:B------:R-:W-:Y:S01]  /*5fd0*/  ISETP.GT.AND P0, PT, R3, RZ, P2 ;  /* 0x000000ff0300720c */ /* 0x000fe20001704270 */
        /* <DEDUP_REMOVED lines=36> */
[----:B------:R-:W-:Y:S01]  /*6220*/  FMUL R55, R55, R90 ;  /* 0x0000005a37377220 */ /* 0x000fe20000400000 */
[----:B------:R-:W-:-:S02]  /*6230*/  F2FP.F16.F32.PACK_AB R39, RZ, R39 ;  /* 0x00000027ff27723e */ /* 0x000fc400000000ff */
[----:B------:R-:W-:Y:S01]  /*6240*/  F2FP.F16.F32.PACK_AB R40, RZ, R40 ;  /* 0x00000028ff28723e */ /* 0x000fe200000000ff */
[----:B------:R-:W-:Y:S01]  /*6250*/  @P0 STG.E.U16 desc[UR38][R8.64+0x30], R70 ;  /* 0x0000304608000986 */ /* 0x000fe2000c101526 */
[----:B------:R-:W-:Y:S02]  /*6260*/  ISETP.GT.AND P0, PT, R3, 0x8, P1 ;  /* 0x000000080300780c */ /* 0x000fe40000f04270 */
[----:B------:R-:W-:Y:S02]  /*6270*/  ISETP.GT.AND P1, PT, R4, 0x21, PT ;  /* 0x000000210400780c */ /* 0x000fe40003f24270 */
[----:B------:R-:W-:Y:S02]  /*6280*/  F2FP.F16.F32.PACK_AB R41, RZ, R41 ;  /* 0x00000029ff29723e */ /* 0x000fe400000000ff */
[----:B------:R-:W-:Y:S02]  /*6290*/  F2FP.F16.F32.PACK_AB R42, RZ, R42 ;  /* 0x0000002aff2a723e */ /* 0x000fe400000000ff */
[----:B------:R-:W-:-:S02]  /*62a0*/  F2FP.F16.F32.PACK_AB R43, RZ, R43 ;  /* 0x0000002bff2b723e */ /* 0x000fc400000000ff */
[----:B------:R-:W-:Y:S02]  /*62b0*/  F2FP.F16.F32.PACK_AB R44, RZ, R44 ;  /* 0x0000002cff2c723e */ /* 0x000fe400000000ff */
[----:B------:R-:W-:Y:S01]  /*62c0*/  F2FP.F16.F32.PACK_AB R45, RZ, R45 ;  /* 0x0000002dff2d723e */ /* 0x000fe200000000ff */
[----:B------:R-:W-:Y:S01]  /*62d0*/  @P0 STG.E.U16 desc[UR38][R8.64+0x32], R71 ;  /* 0x0000324708000986 */ /* 0x000fe2000c101526 */
[----:B------:R-:W-:Y:S02]  /*62e0*/  ISETP.GT.AND P0, PT, R3, RZ, P2 ;  /* 0x000000ff0300720c */ /* 0x000fe40001704270 */
[----:B------:R-:W-:Y:S02]  /*62f0*/  F2FP.F16.F32.PACK_AB R46, RZ, R46 ;  /* 0x0000002eff2e723e */ /* 0x000fe400000000ff */
[----:B------:R-:W-:Y:S02]  /*6300*/  F2FP.F16.F32.PACK_AB R47, RZ, R47 ;  /* 0x0000002fff2f723e */ /* 0x000fe400000000ff */
[----:B------:R-:W-:-:S02]  /*6310*/  F2FP.F16.F32.PACK_AB R48, RZ, R48 ;  /* 0x00000030ff30723e */ /* 0x000fc400000000ff */
[----:B------:R-:W-:Y:S02]  /*6320*/  F2FP.F16.F32.PACK_AB R49, RZ, R49 ;  /* 0x00000031ff31723e */ /* 0x000fe400000000ff */
[----:B------:R-:W-:Y:S02]  /*6330*/  F2FP.F16.F32.PACK_AB R50, RZ, R50 ;  /* 0x00000032ff32723e */ /* 0x000fe400000000ff */
[----:B------:R-:W-:Y:S01]  /*6340*/  F2FP.F16.F32.PACK_AB R51, RZ, R51 ;  /* 0x00000033ff33723e */ /* 0x000fe200000000ff */
[----:B------:R-:W-:Y:S01]  /*6350*/  @P0 STG.E.U16 desc[UR38][R10.64+0x40], R72 ;  /* 0x000040480a000986 */ /* 0x000fe2000c101526 */
[----:B------:R-:W-:Y:S02]  /*6360*/  ISETP.GT.AND P0, PT, R3, RZ, P1 ;  /* 0x000000ff0300720c */ /* 0x000fe40000f04270 */
[----:B------:R-:W-:Y:S02]  /*6370*/  F2FP.F16.F32.PACK_AB R52, RZ, R52 ;  /* 0x00000034ff34723e */ /* 0x000fe400000000ff */
[----:B------:R-:W-:-:S02]  /*6380*/  F2FP.F16.F32.PACK_AB R53, RZ, R53 ;  /* 0x00000035ff35723e */ /* 0x000fc400000000ff */
[----:B------:R-:W-:Y:S02]  /*6390*/  F2FP.F16.F32.PACK_AB R54, RZ, R54 ;  /* 0x00000036ff36723e */ /* 0x000fe400000000ff */
[----:B------:R-:W-:-:S05]  /*63a0*/  F2FP.F16.F32.PACK_AB R55, RZ, R55 ;  /* 0x00000037ff37723e */ /* 0x000fca00000000ff */
[----:B------:R-:W-:Y:S01]  /*63b0*/  @P0 STG.E.U16 desc[UR38][R10.64+0x42], R73 ;  /* 0x000042490a000986 */ /* 0x000fe2000c101526 */
[----:B------:R-:W-:Y:S02]  /*63c0*/  ISETP.GT.AND P0, PT, R3, 0x8, P2 ;  /* 0x000000080300780c */ /* 0x000fe40001704270 */
[----:B------:R-:W-:-:S11]  /*63d0*/  ISETP.GT.AND P2, PT, R4, 0x38, PT ;  /* 0x000000380400780c */ /* 0x000fd60003f44270 */
[----:B------:R-:W-:Y:S01]  /*63e0*/  @P0 STG.E.U16 desc[UR38][R8.64+0x40], R74 ;  /* 0x0000404a08000986 */ /* 0x000fe2000c101526 */
[----:B------:R-:W-:-:S13]  /*63f0*/  ISETP.GT.AND P0, PT, R3, 0x8, P1 ;  /* 0x000000080300780c */ /* 0x000fda0000f04270 */
[----:B------:R-:W-:Y:S01]  /*6400*/  @P0 STG.E.U16 desc[UR38][R8.64+0x42], R75 ;  /* 0x0000424b08000986 */ /* 0x000fe2000c101526 */
[----:B------:R-:W-:-:S13]  /*6410*/  ISETP.GT.AND P0, PT, R3, RZ, P5 ;  /* 0x000000ff0300720c */ /* 0x000fda0002f04270 */
[----:B------:R-:W-:Y:S01]  /*6420*/  @P0 STG.E.U16 desc[UR38][R10.64+0x50], R76 ;  /* 0x0000504c0a000986 */ /* 0x000fe2000c101526 */
[----:B------:R-:W-:-:S13]  /*6430*/  ISETP.GT.AND P0, PT, R3, RZ, P4 ;  /* 0x000000ff0300720c */ /* 0x000fda0002704270 */
[----:B------:R-:W-:Y:S01]  /*6440*/  @P0 STG.E.U16 desc[UR38][R10.64+0x52], R77 ;  /* 0x0000524d0a000986 */ /* 0x000fe2000c101526 */
[----:B------:R-:W-:-:S13]  /*6450*/  ISETP.GT.AND P0, PT, R3, 0x8, P5 ;  /* 0x000000080300780c */ /* 0x000fda0002f04270 */
[----:B------:R-:W-:Y:S01]  /*6460*/  @P0 STG.E.U16 desc[UR38][R8.64+0x50], R78 ;  /* 0x0000504e08000986 */ /* 0x000fe2000c101526 */
[----:B------:R-:W-:-:S13]  /*6470*/  ISETP.GT.AND P0, PT, R3, 0x8, P4 ;  /* 0x000000080300780c */ /* 0x000fda0002704270 */
[----:B------:R-:W-:Y:S01]  /*6480*/  @P0 STG.E.U16 desc[UR38][R8.64+0x52], R79 ;  /* 0x0000524f08000986 */ /* 0x000fe2000c101526 */
[----:B------:R-:W-:-:S13]  /*6490*/  ISETP.GT.AND P0, PT, R3, RZ, P3 ;  /* 0x000000ff0300720c */ /* 0x000fda0001f04270 */
[----:B------:R-:W-:Y:S01]  /*64a0*/  @P0 STG.E.U16 desc[UR38][R10.64+0x60], R80 ;  /* 0x000060500a000986 */ /* 0x000fe2000c101526 */
[----:B------:R-:W-:-:S04]  /*64b0*/  ISETP.GT.AND P0, PT, R4, 0x31, PT ;  /* 0x000000310400780c */ /* 0x000fc80003f04270 */
[----:B------:R-:W-:-:S13]  /*64c0*/  ISETP.GT.AND P1, PT, R3, RZ, P0 ;  /* 0x000000ff0300720c */ /* 0x000fda0000724270 */
[----:B------:R-:W-:Y:S01]  /*64d0*/  @P1 STG.E.U16 desc[UR38][R10.64+0x62], R81 ;  /* 0x000062510a001986 */ /* 0x000fe2000c101526 */
[----:B------:R-:W-:-:S13]  /*64e0*/  ISETP.GT.AND P1, PT, R3, 0x8, P3 ;  /* 0x000000080300780c */ /* 0x000fda0001f24270 */
[----:B------:R-:W-:Y:S01]  /*64f0*/  @P1 STG.E.U16 desc[UR38][R8.64+0x60], R82 ;  /* 0x0000605208001986 */ /* 0x000fe2000c101526 */
[----:B------:R-:W-:-:S13]  /*6500*/  ISETP.GT.AND P1, PT, R3, 0x8, P0 ;  /* 0x000000080300780c */ /* 0x000fda0000724270 */
[----:B------:R-:W-:Y:S01]  /*6510*/  @P1 STG.E.U16 desc[UR38][R8.64+0x62], R83 ;  /* 0x0000625308001986 */ /* 0x000fe2000c101526 */
[----:B------:R-:W-:-:S05]  /*6520*/  IADD3 R14, P1, R23, R8, RZ ;  /* 0x00000008170e7210 */ /* 0x000fca0007f3e0ff */
[----:B------:R-:W-:Y:S01]  /*6530*/  IMAD.X R15, R13, 0x1, R9, P1 ;  /* 0x000000010d0f7824 */ /* 0x000fe200008e0609 */
[----:B------:R-:W-:-:S13]  /*6540*/  ISETP.GT.AND P1, PT, R3, RZ, P2 ;  /* 0x000000ff0300720c */ /* 0x000fda0001724270 */
[----:B------:R-:W-:Y:S01]  /*6550*/  @P1 STG.E.U16 desc[UR38][R10.64+0x70], R84 ;  /* 0x000070540a001986 */ /* 0x000fe2000c101526 */
[----:B------:R-:W-:-:S05]  /*6560*/  IADD3 R20, P1, R23, R8, RZ ;  /* 0x0000000817147210 */ /* 0x000fca0007f3e0ff */
[----:B------:R-:W-:Y:S01]  /*6570*/  IMAD.X R21, R13, 0x1, R9, P1 ;  /* 0x000000010d157824 */ /* 0x000fe200008e0609 */
[----:B------:R-:W-:-:S05]  /*6580*/  IADD3 R12, P1, R23, R10, RZ ;  /* 0x0000000a170c7210 */ /* 0x000fca0007f3e0ff */
[----:B------:R-:W-:Y:S01]  /*6590*/  IMAD.X R13, R13, 0x1, R11, P1 ;  /* 0x000000010d0d7824 */ /* 0x000fe200008e060b */
[----:B------:R-:W-:-:S04]  /*65a0*/  ISETP.GT.AND P1, PT, R4, 0x39, PT ;  /* 0x000000390400780c */ /* 0x000fc80003f24270 */
[----:B------:R-:W-:-:S13]  /*65b0*/  ISETP.GT.AND P5, PT, R3, RZ, P1 ;  /* 0x000000ff0300720c */ /* 0x000fda0000fa4270 */
[----:B------:R-:W-:Y:S01]  /*65c0*/  @P5 STG.E.U16 desc[UR38][R10.64+0x72], R85 ;  /* 0x000072550a005986 */ /* 0x000fe2000c101526 */
[----:B------:R-:W-:-:S13]  /*65d0*/  ISETP.GT.AND P5, PT, R3, 0x8, P2 ;  /* 0x000000080300780c */ /* 0x000fda00017a4270 */
[----:B------:R-:W-:Y:S01]  /*65e0*/  @P5 STG.E.U16 desc[UR38][R8.64+0x70], R86 ;  /* 0x0000705608005986 */ /* 0x000fe2000c101526 */
[----:B------:R-:W-:-:S13]  /*65f0*/  ISETP.GT.AND P5, PT, R3, 0x8, P1 ;  /* 0x000000080300780c */ /* 0x000fda0000fa4270 */
[----:B------:R0:W-:Y:S01]  /*6600*/  @P5 STG.E.U16 desc[UR38][R8.64+0x72], R87 ;  /* 0x0000725708005986 */ /* 0x0001e2000c101526 */
[C---:B------:R-:W-:Y:S02]  /*6610*/  ISETP.GT.AND P5, PT, R3.reuse, 0x80, P6 ;  /* 0x000000800300780c */ /* 0x040fe400037a4270 */
[----:B------:R-:W-:-:S11]  /*6620*/  ISETP.GT.AND P6, PT, R3, 0x88, P6 ;  /* 0x000000880300780c */ /* 0x000fd600037c4270 */
[----:B------:R-:W-:Y:S01]  /*6630*/  @P5 STG.E.U16 desc[UR38][R12.64], R24 ;  /* 0x000000180c005986 */ /* 0x000fe2000c101526 */
[----:B------:R-:W-:-:S04]  /*6640*/  ISETP.GT.AND P5, PT, R4, 0x1, PT ;  /* 0x000000010400780c */ /* 0x000fc80003fa4270 */
[----:B------:R-:W-:-:S13]  /*6650*/  ISETP.GT.AND P5, PT, R3, 0x80, P5 ;  /* 0x000000800300780c */ /* 0x000fda0002fa4270 */
[----:B0-----:R-:W-:Y:S02]  /*6660*/  @P5 IMAD.MOV.U32 R8, RZ, RZ, R12 ;  /* 0x000000ffff085224 */ /* 0x001fe400078e000c */
[----:B------:R-:W-:-:S05]  /*6670*/  @P5 IMAD.MOV.U32 R9, RZ, RZ, R13 ;  /* 0x000000ffff095224 */ /* 0x000fca00078e000d */
[----:B------:R0:W-:Y:S01]  /*6680*/  @P5 STG.E.U16 desc[UR38][R8.64+0x2], R25 ;  /* 0x0000021908005986 */ /* 0x0001e2000c101526 */
[----:B------:R-:W-:-:S03]  /*6690*/  ISETP.NE.AND P5, PT, R5, RZ, PT ;  /* 0x000000ff0500720c */ /* 0x000fc60003fa5270 */
[----:B------:R-:W-:Y:S01]  /*66a0*/  @P6 STG.E.U16 desc[UR38][R14.64], R26 ;  /* 0x0000001a0e006986 */ /* 0x000fe2000c101526 */
[----:B------:R-:W-:-:S04]  /*66b0*/  ISETP.GT.AND P6, PT, R4, 0x1, PT ;  /* 0x000000010400780c */ /* 0x000fc80003fc4270 */
[----:B------:R-:W-:-:S13]  /*66c0*/  ISETP.GT.AND P6, PT, R3, 0x88, P6 ;  /* 0x000000880300780c */ /* 0x000fda00037c4270 */
[----:B------:R-:W-:Y:S01]  /*66d0*/  @P6 STG.E.U16 desc[UR38][R20.64+0x2], R27 ;  /* 0x0000021b14006986 */ /* 0x000fe2000c101526 */
[----:B------:R-:W-:-:S04]  /*66e0*/  ISETP.GT.AND P6, PT, R4, 0x8, PT ;  /* 0x000000080400780c */ /* 0x000fc80003fc4270 */
[----:B------:R-:W-:-:S13]  /*66f0*/  ISETP.GT.AND P6, PT, R3, 0x80, P6 ;  /* 0x000000800300780c */ /* 0x000fda00037c4270 */
[----:B0-----:R-:W-:Y:S02]  /*6700*/  @P6 IMAD.MOV.U32 R8, RZ, RZ, R12 ;  /* 0x000000ffff086224 */ /* 0x001fe400078e000c */
[----:B------:R-:W-:-:S05]  /*6710*/  @P6 IMAD.MOV.U32 R9, RZ, RZ, R13 ;  /* 0x000000ffff096224 */ /* 0x000fca00078e000d */
[----:B------:R0:W-:Y:S01]  /*6720*/  @P6 STG.E.U16 desc[UR38][R8.64+0x10], R28 ;  /* 0x0000101c08006986 */ /* 0x0001e2000c101526 */
[----:B------:R-:W-:-:S04]  /*6730*/  ISETP.GT.AND P6, PT, R4, 0x9, PT ;  /* 0x000000090400780c */ /* 0x000fc80003fc4270 */
[----:B------:R-:W-:-:S13]  /*6740*/  ISETP.GT.AND P6, PT, R3, 0x80, P6 ;  /* 0x000000800300780c */ /* 0x000fda00037c4270 */
[----:B0-----:R-:W-:Y:S02]  /*6750*/  @P6 IMAD.MOV.U32 R8, RZ, RZ, R12 ;  /* 0x000000ffff086224 */ /* 0x001fe400078e000c */
[----:B------:R-:W-:-:S05]  /*6760*/  @P6 IMAD.MOV.U32 R9, RZ, RZ, R13 ;  /* 0x000000ffff096224 */ /* 0x000fca00078e000d */
[----:B------:R0:W-:Y:S01]  /*6770*/  @P6 STG.E.U16 desc[UR38][R8.64+0x12], R29 ;  /* 0x0000121d08006986 */ /* 0x0001e2000c101526 */
[----:B------:R-:W-:-:S04]  /*6780*/  ISETP.GT.AND P6, PT, R4, 0x8, PT ;  /* 0x000000080400780c */ /* 0x000fc80003fc4270 */
[----:B------:R-:W-:-:S13]  /*6790*/  ISETP.GT.AND P6, PT, R3, 0x88, P6 ;  /* 0x000000880300780c */ /* 0x000fda00037c4270 */
        /* <DEDUP_REMOVED lines=45> */
[----:B------:R-:W-:Y:S01]  /*6a70*/  @P6 STG.E.U16 desc[UR38][R8.64+0x42], R41 ;  /* 0x0000422908006986 */ /* 0x000fe2000c101526 */
[----:B------:R-:W-:-:S04]  /*6a80*/  ISETP.GT.AND P6, PT, R4, 0x20, PT ;  /* 0x000000200400780c */ /* 0x000fc80003fc4270 */
[----:B------:R-:W-:-:S13]  /*6a90*/  ISETP.GT.AND P6, PT, R3, 0x88, P6 ;  /* 0x000000880300780c */ /* 0x000fda00037c4270 */
[----:B------:R-:W-:Y:S01]  /*6aa0*/  @P6 STG.E.U16 desc[UR38][R6.64+0x40], R42 ;  /* 0x0000402a06006986 */ /* 0x000fe2000c101526 */
[----:B------:R-:W-:-:S04]  /*6ab0*/  ISETP.GT.AND P6, PT, R4, 0x21, PT ;  /* 0x000000210400780c */ /* 0x000fc80003fc4270 */
[----:B------:R-:W-:-:S13]  /*6ac0*/  ISETP.GT.AND P6, PT, R3, 0x88, P6 ;  /* 0x000000880300780c */ /* 0x000fda00037c4270 */
[----:B------:R-:W-:Y:S02]  /*6ad0*/  @P6 IMAD.MOV.U32 R4, RZ, RZ, R6 ;  /* 0x000000ffff046224 */ /* 0x000fe400078e0006 */
[----:B------:R-:W-:-:S05]  /*6ae0*/  @P6 IMAD.MOV.U32 R5, RZ, RZ, R7 ;  /* 0x000000ffff056224 */ /* 0x000fca00078e0007 */
[----:B------:R0:W-:Y:S01]  /*6af0*/  @P6 STG.E.U16 desc[UR38][R4.64+0x42], R43 ;  /* 0x0000422b04006986 */ /* 0x0001e2000c101526 */
[C---:B------:R-:W-:Y:S02]  /*6b00*/  ISETP.GT.AND P6, PT, R3.reuse, 0x80, P5 ;  /* 0x000000800300780c */ /* 0x040fe40002fc4270 */
[----:B------:R-:W-:-:S11]  /*6b10*/  ISETP.GT.AND P5, PT, R3, 0x88, P5 ;  /* 0x000000880300780c */ /* 0x000fd60002fa4270 */
[----:B0-----:R-:W-:Y:S02]  /*6b20*/  @P6 IMAD.MOV.U32 R4, RZ, RZ, R12 ;  /* 0x000000ffff046224 */ /* 0x001fe400078e000c */
[----:B------:R-:W-:-:S05]  /*6b30*/  @P6 IMAD.MOV.U32 R5, RZ, RZ, R13 ;  /* 0x000000ffff056224 */ /* 0x000fca00078e000d */
[----:B------:R0:W-:Y:S01]  /*6b40*/  @P6 STG.E.U16 desc[UR38][R4.64+0x50], R44 ;  /* 0x0000502c04006986 */ /* 0x0001e2000c101526 */
[C---:B------:R-:W-:Y:S02]  /*6b50*/  ISETP.GT.AND P6, PT, R3.reuse, 0x80, P4 ;  /* 0x000000800300780c */ /* 0x040fe400027c4270 */
[----:B------:R-:W-:-:S11]  /*6b60*/  ISETP.GT.AND P4, PT, R3, 0x88, P4 ;  /* 0x000000880300780c */ /* 0x000fd60002784270 */
[----:B0-----:R-:W-:Y:S02]  /*6b70*/  @P6 IMAD.MOV.U32 R4, RZ, RZ, R12 ;  /* 0x000000ffff046224 */ /* 0x001fe400078e000c */
[----:B------:R-:W-:-:S05]  /*6b80*/  @P6 IMAD.MOV.U32 R5, RZ, RZ, R13 ;  /* 0x000000ffff056224 */ /* 0x000fca00078e000d */
[----:B------:R0:W-:Y:S02]  /*6b90*/  @P6 STG.E.U16 desc[UR38][R4.64+0x52], R45 ;  /* 0x0000522d04006986 */ /* 0x0001e4000c101526 */
[----:B0-----:R-:W-:Y:S02]  /*6ba0*/  @P5 IMAD.MOV.U32 R4, RZ, RZ, R6 ;  /* 0x000000ffff045224 */ /* 0x001fe400078e0006 */
[----:B------:R-:W-:-:S05]  /*6bb0*/  @P5 IMAD.MOV.U32 R5, RZ, RZ, R7 ;  /* 0x000000ffff055224 */ /* 0x000fca00078e0007 */
[----:B------:R0:W-:Y:S01]  /*6bc0*/  @P5 STG.E.U16 desc[UR38][R4.64+0x50], R46 ;  /* 0x0000502e04005986 */ /* 0x0001e2000c101526 */
[C---:B------:R-:W-:Y:S02]  /*6bd0*/  ISETP.GT.AND P5, PT, R3.reuse, 0x80, P3 ;  /* 0x000000800300780c */ /* 0x040fe40001fa4270 */
[----:B------:R-:W-:Y:S01]  /*6be0*/  ISETP.GT.AND P3, PT, R3, 0x88, P3 ;  /* 0x000000880300780c */ /* 0x000fe20001f64270 */
        /* <DEDUP_REMOVED lines=17> */
[----:B------:R0:W-:Y:S02]  /*6d00*/  @P3 STG.E.U16 desc[UR38][R4.64+0x60], R50 ;  /* 0x0000603204003986 */ /* 0x0001e4000c101526 */
[----:B0-----:R-:W-:Y:S02]  /*6d10*/  @P0 IMAD.MOV.U32 R4, RZ, RZ, R6 ;  /* 0x000000ffff040224 */ /* 0x001fe400078e0006 */
[----:B------:R-:W-:-:S05]  /*6d20*/  @P0 IMAD.MOV.U32 R5, RZ, RZ, R7 ;  /* 0x000000ffff050224 */ /* 0x000fca00078e0007 */
[----:B------:R0:W-:Y:S02]  /*6d30*/  @P0 STG.E.U16 desc[UR38][R4.64+0x62], R51 ;  /* 0x0000623304000986 */ /* 0x0001e4000c101526 */
[----:B0-----:R-:W-:Y:S02]  /*6d40*/  @P5 IMAD.MOV.U32 R4, RZ, RZ, R12 ;  /* 0x000000ffff045224 */ /* 0x001fe400078e000c */
[----:B------:R-:W-:-:S05]  /*6d50*/  @P5 IMAD.MOV.U32 R5, RZ, RZ, R13 ;  /* 0x000000ffff055224 */ /* 0x000fca00078e000d */
[----:B------:R0:W-:Y:S04]  /*6d60*/  @P5 STG.E.U16 desc[UR38][R4.64+0x70], R52 ;  /* 0x0000703404005986 */ /* 0x0001e8000c101526 */
[----:B------:R1:W-:Y:S01]  /*6d70*/  @P4 STG.E.U16 desc[UR38][R12.64+0x72], R53 ;  /* 0x000072350c004986 */ /* 0x0003e2000c101526 */
[----:B0-----:R-:W-:Y:S02]  /*6d80*/  @P2 IMAD.MOV.U32 R4, RZ, RZ, R6 ;  /* 0x000000ffff042224 */ /* 0x001fe400078e0006 */
[----:B------:R-:W-:-:S05]  /*6d90*/  @P2 IMAD.MOV.U32 R5, RZ, RZ, R7 ;  /* 0x000000ffff052224 */ /* 0x000fca00078e0007 */
[----:B------:R1:W-:Y:S04]  /*6da0*/  @P2 STG.E.U16 desc[UR38][R4.64+0x70], R54 ;  /* 0x0000703604002986 */ /* 0x0003e8000c101526 */
[----:B------:R1:W-:Y:S02]  /*6db0*/  @P1 STG.E.U16 desc[UR38][R6.64+0x72], R55 ;  /* 0x0000723706001986 */ /* 0x0003e4000c101526 */
.L_x_156:
[----:B------:R-:W-:Y:S05]  /*6dc0*/  BSYNC B0 ;  /* 0x0000000000007941 */ /* 0x000fea0003800000 */
.L_x_32:
[----:B------:R-:W-:Y:S01]  /*6dd0*/  IADD3 R16, P0, R16, UR36, RZ ;  /* 0x0000002410107c10 */ /* 0x000fe2000ff1e0ff */
[----:B------:R-:W-:Y:S01]  /*6de0*/  ULDC.64 UR4, c[0x0][0x650] ;  /* 0x0001940000047ab9 */ /* 0x000fe20000000a00 */
[----:B------:R-:W-:Y:S01]  /*6df0*/  PRMT R3, RZ, 0x7610, R3 ;  /* 0x00007610ff037816 */ /* 0x000fe20000000003 */
[----:B------:R-:W-:Y:S01]  /*6e00*/  IMAD.MOV.U32 R102, RZ, RZ, -0x1 ;  /* 0xffffffffff667424 */ /* 0x000fe200078e00ff */
[----:B------:R-:W-:Y:S01]  /*6e10*/  IADD3.X R17, R17, UR42, RZ, P0, !PT ;  /* 0x0000002a11117c10 */ /* 0x000fe200087fe4ff */
[----:B------:R-:W-:Y:S01]  /*6e20*/  IMAD.MOV.U32 R23, RZ, RZ, -0x1 ;  /* 0xffffffffff177424 */ /* 0x000fe200078e00ff */
[----:B------:R-:W-:-:S04]  /*6e30*/  ISETP.GE.U32.AND P0, PT, R16, UR4, PT ;  /* 0x0000000410007c0c */ /* 0x000fc8000bf06070 */
[----:B------:R-:W-:-:S13]  /*6e40*/  ISETP.GE.U32.AND.EX P0, PT, R17, UR5, PT, P0 ;  /* 0x0000000511007c0c */ /* 0x000fda000bf06100 */
[----:B------:R-:W-:Y:S05]  /*6e50*/  @P0 BRA `(.L_x_157) ;  /* 0x0000000400500947 */ /* 0x000fea0003800000 */
[----:B0-----:R-:W0:Y:S01]  /*6e60*/  LDC.64 R10, c[0x0][0x628] ;  /* 0x00018a00ff0a7b82 */ /* 0x001e220000000a00 */
[----:B-1----:R-:W1:Y:S01]  /*6e70*/  S2R R12, SR_CTAID.X ;  /* 0x00000000000c7919 */ /* 0x002e620000002500 */
[----:B----4-:R-:W-:Y:S02]  /*6e80*/  IMAD.MOV.U32 R8, RZ, RZ, R16 ;  /* 0x000000ffff087224 */ /* 0x010fe400078e0010 */
[----:B------:R-:W-:Y:S01]  /*6e90*/  IMAD.MOV.U32 R9, RZ, RZ, R17 ;  /* 0x000000ffff097224 */ /* 0x000fe200078e0011 */
[----:B------:R-:W4:Y:S03]  /*6ea0*/  S2R R20, SR_CTAID.Y ;  /* 0x0000000000147919 */ /* 0x000f260000002600 */
[----:B------:R-:W1:Y:S08]  /*6eb0*/  LDC R0, c[0x0][0x630] ;  /* 0x00018c00ff007b82 */ /* 0x000e700000000800 */
[----:B------:R-:W1:Y:S01]  /*6ec0*/  LDC.64 R14, c[0x0][0x620] ;  /* 0x00018800ff0e7b82 */ /* 0x000e620000000a00 */
[----:B0-----:R-:W-:-:S04]  /*6ed0*/  ISETP.NE.U32.AND P0, PT, R10, RZ, PT ;  /* 0x000000ff0a00720c */ /* 0x001fc80003f05070 */
[----:B------:R-:W-:-:S13]  /*6ee0*/  ISETP.NE.AND.EX P0, PT, R11, RZ, PT, P0 ;  /* 0x000000ff0b00720c */ /* 0x000fda0003f05300 */
[----:B-1--4-:R-:W-:Y:S05]  /*6ef0*/  @!P0 BRA `(.L_x_158) ;  /* 0x0000000000288947 */ /* 0x012fea0003800000 */
        /* <DEDUP_REMOVED lines=10> */
.L_x_158:
[-CC-:B------:R-:W-:Y:S01]  /*6fa0*/  SHF.R.U64 R23, R8, R0.reuse, R9.reuse ;  /* 0x0000000008177219 */ /* 0x180fe20000001209 */
[----:B------:R-:W0:Y:S01]  /*6fb0*/  LDC.64 R26, c[0x0][0x640] ;  /* 0x00019000ff1a7b82 */ /* 0x000e220000000a00 */
[----:B------:R-:W-:Y:S01]  /*6fc0*/  SHF.R.U32.HI R0, RZ, R0, R9 ;  /* 0x00000000ff007219 */ /* 0x000fe20000011609 */
[----:B------:R-:W-:Y:S01]  /*6fd0*/  ULDC UR4, c[0x0][0x150] ;  /* 0x0000540000047ab9 */ /* 0x000fe20000000800 */
[----:B------:R-:W-:Y:S02]  /*6fe0*/  IADD3 R3, P0, RZ, -R23, RZ ;  /* 0x80000017ff037210 */ /* 0x000fe40007f1e0ff */
[----:B------:R-:W-:-:S03]  /*6ff0*/  I2FP.F32.U32 R7, R12 ;  /* 0x0000000c00077245 */ /* 0x000fc60000201000 */
[----:B------:R-:W1:Y:S01]  /*7000*/  LDC R6, c[0x0][0x618] ;  /* 0x00018600ff067b82 */ /* 0x000e620000000800 */
[----:B------:R-:W-:Y:S02]  /*7010*/  IMAD.X R5, RZ, RZ, ~R0, P0 ;  /* 0x000000ffff057224 */ /* 0x000fe400000e0e00 */
[----:B------:R-:W-:Y:S01]  /*7020*/  FMUL R7, R7, UR4 ;  /* 0x0000000407077c20 */ /* 0x000fe20008400000 */
[----:B------:R-:W-:Y:S01]  /*7030*/  ULDC UR4, c[0x0][0x154] ;  /* 0x0000550000047ab9 */ /* 0x000fe20000000800 */
[-C--:B------:R-:W-:Y:S02]  /*7040*/  IMAD R0, R5, R14.reuse, RZ ;  /* 0x0000000e05007224 */ /* 0x080fe400078e02ff */
[C---:B------:R-:W-:Y:S01]  /*7050*/  IMAD.WIDE.U32 R4, R3.reuse, R14, R16 ;  /* 0x0000000e03047225 */ /* 0x040fe200078e0010 */
[----:B------:R-:W4:Y:S01]  /*7060*/  LDC R8, c[0x0][0x608] ;  /* 0x00018200ff087b82 */ /* 0x000f220000000800 */
[----:B------:R-:W2:Y:S02]  /*7070*/  F2I.U32.TRUNC.NTZ R7, R7 ;  /* 0x0000000700077305 */ /* 0x000ea4000020f000 */
[----:B------:R-:W-:Y:S01]  /*7080*/  IMAD R3, R3, R15, R0 ;  /* 0x0000000f03037224 */ /* 0x000fe200078e0200 */
[----:B------:R-:W-:-:S03]  /*7090*/  I2FP.F32.U32 R0, R20 ;  /* 0x0000001400007245 */ /* 0x000fc60000201000 */
[----:B------:R-:W-:Y:S01]  /*70a0*/  IMAD.IADD R3, R5, 0x1, R3 ;  /* 0x0000000105037824 */ /* 0x000fe200078e0203 */
[----:B------:R-:W3:Y:S01]  /*70b0*/  LDC R11, c[0x0][0x658] ;  /* 0x00019600ff0b7b82 */ /* 0x000ee20000000800 */
[----:B0-----:R-:W-:-:S04]  /*70c0*/  ISETP.NE.U32.AND P0, PT, R26, RZ, PT ;  /* 0x000000ff1a00720c */ /* 0x001fc80003f05070 */
[----:B------:R-:W-:-:S03]  /*70d0*/  ISETP.NE.AND.EX P0, PT, R27, RZ, PT, P0 ;  /* 0x000000ff1b00720c */ /* 0x000fc60003f05300 */
[----:B------:R-:W0:Y:S01]  /*70e0*/  LDC R9, c[0x0][0x144] ;  /* 0x00005100ff097b82 */ /* 0x000e220000000800 */
[-C--:B-1----:R-:W-:Y:S01]  /*70f0*/  SHF.R.U64 R10, R4, R6.reuse, R3 ;  /* 0x00000006040a7219 */ /* 0x082fe20000001203 */
[----:B--2---:R-:W-:Y:S01]  /*7100*/  IMAD.MOV R7, RZ, RZ, -R7 ;  /* 0x000000ffff077224 */ /* 0x004fe200078e0a07 */
[----:B------:R-:W-:Y:S01]  /*7110*/  SHF.R.U32.HI R3, RZ, R6, R3 ;  /* 0x00000006ff037219 */ /* 0x000fe20000011603 */
[----:B------:R-:W-:-:S04]  /*7120*/  FMUL R6, R0, UR4 ;  /* 0x0000000400067c20 */ /* 0x000fc80008400000 */
[----:B------:R-:W1:Y:S01]  /*7130*/  LDC R21, c[0x0][0x148] ;  /* 0x00005200ff157b82 */ /* 0x000e620000000800 */
[----:B------:R2:W0:Y:S01]  /*7140*/  F2I.U32.TRUNC.NTZ R14, R6 ;  /* 0x00000006000e7305 */ /* 0x000422000020f000 */
[-CC-:B----4-:R-:W-:Y:S02]  /*7150*/  SHF.R.U64 R13, R10, R8.reuse, R3.reuse ;  /* 0x000000080a0d7219 */ /* 0x190fe40000001203 */
[----:B------:R-:W-:-:S04]  /*7160*/  SHF.R.U32.HI R0, RZ, R8, R3 ;  /* 0x00000008ff007219 */ /* 0x000fc80000011603 */
[----:B------:R-:W4:Y:S01]  /*7170*/  LDC R24, c[0x0][0x600] ;  /* 0x00018000ff187b82 */ /* 0x000f220000000800 */
[-CC-:B---3--:R-:W-:Y:S02]  /*7180*/  SHF.R.U64 R15, R13, R11.reuse, R0.reuse ;  /* 0x0000000b0d0f7219 */ /* 0x188fe40000001200 */
[----:B------:R-:W-:-:S03]  /*7190*/  SHF.R.U32.HI R5, RZ, R11, R0 ;  /* 0x0000000bff057219 */ /* 0x000fc60000011600 */
[----:B------:R-:W-:Y:S02]  /*71a0*/  IMAD.MOV.U32 R4, RZ, RZ, R15 ;  /* 0x000000ffff047224 */ /* 0x000fe400078e000f */
[----:B------:R-:W3:Y:S01]  /*71b0*/  LDC R28, c[0x0][0x648] ;  /* 0x00019200ff1c7b82 */ /* 0x000ee20000000800 */
[----:B0-----:R-:W-:-:S07]  /*71c0*/  IMAD R25, R9, R7, R12 ;  /* 0x0000000709197224 */ /* 0x001fce00078e020c */
[----:B------:R-:W0:Y:S08]  /*71d0*/  LDC R29, c[0x0][0x638] ;  /* 0x00018e00ff1d7b82 */ /* 0x000e300000000800 */
[----:B------:R-:W0:Y:S01]  /*71e0*/  LDC R30, c[0x0][0x610] ;  /* 0x00018400ff1e7b82 */ /* 0x000e220000000800 */
[----:B-12-4-:R-:W-:Y:S05]  /*71f0*/  @!P0 BRA `(.L_x_159) ;  /* 0x0000000000288947 */ /* 0x016fea0003800000 */
[----:B------:R-:W1:Y:S02]  /*7200*/  LDC R0, c[0x0][0x64c] ;  /* 0x00019300ff007b82 */ /* 0x000e640000000800 */
[----:B-1----:R-:W-:-:S05]  /*7210*/  IADD3 R3, P0, R15, R0, RZ ;  /* 0x000000000f037210 */ /* 0x002fca0007f1e0ff */
        /* <DEDUP_REMOVED lines=8> */
.L_x_159:
[----:B------:R-:W-:Y:S01]  /*72a0*/  ISETP.NE.AND P0, PT, R2, 0x1, PT ;  /* 0x000000010200780c */ /* 0x000fe20003f05270 */
[----:B------:R-:W-:Y:S01]  /*72b0*/  IMAD.MOV R14, RZ, RZ, -R14 ;  /* 0x000000ffff0e7224 */ /* 0x000fe200078e0a0e */
[----:B---3--:R-:W-:Y:S01]  /*72c0*/  SHF.R.U64 R0, R4, R28, R5 ;  /* 0x0000001c04007219 */ /* 0x008fe20000001205 */
[----:B------:R-:W-:Y:S01]  /*72d0*/  VIADD R5, R24, 0xffffffff ;  /* 0xffffffff18057836 */ /* 0x000fe20000000000 */
[----:B------:R-:W-:-:S03]  /*72e0*/  LOP3.LUT R3, R13, R100, RZ, 0xc0, !PT ;  /* 0x000000640d037212 */ /* 0x000fc600078ec0ff */
[----:B------:R-:W-:Y:S01]  /*72f0*/  IMAD.MOV R4, RZ, RZ, -R0 ;  /* 0x000000ffff047224 */ /* 0x000fe200078e0a00 */
[----:B------:R-:W-:Y:S01]  /*7300*/  LOP3.LUT R10, R10, R5, RZ, 0xc0, !PT ;  /* 0x000000050a0a7212 */ /* 0x000fe200078ec0ff */
[----:B------:R-:W-:Y:S02]  /*7310*/  IMAD R0, R96, R0, R3 ;  /* 0x0000000060007224 */ /* 0x000fe400078e0203 */
[----:B0-----:R-:W-:Y:S02]  /*7320*/  IMAD R3, R4, R29, R15 ;  /* 0x0000001d04037224 */ /* 0x001fe400078e020f */
[----:B------:R-:W-:Y:S02]  /*7330*/  @P0 IMAD R25, R21, R14, R20 ;  /* 0x0000000e15190224 */ /* 0x000fe400078e0214 */
[----:B------:R-:W-:Y:S02]  /*7340*/  IMAD R5, R3, R24, R10 ;  /* 0x0000001803057224 */ /* 0x000fe400078e020a */
[----:B------:R-:W-:-:S02]  /*7350*/  IMAD R0, R0, R30, R25 ;  /* 0x0000001e00007224 */ /* 0x000fc400078e0219 */
[----:B------:R-:W-:-:S03]  /*7360*/  IMAD.MOV.U32 R4, RZ, RZ, 0x1 ;  /* 0x00000001ff047424 */ /* 0x000fc600078e00ff */
[----:B------:R-:W-:Y:S02]  /*7370*/  SEL R102, R5, R0, !P0 ;  /* 0x0000000005667207 */ /* 0x000fe40004000000 */
[----:B------:R-:W-:Y:S02]  /*7380*/  PRMT R3, R4, 0x7610, R3 ;  /* 0x0000761004037816 */ /* 0x000fe40000000003 */
[----:B------:R-:W-:-:S07]  /*7390*/  SEL R0, R0, R5, !P0 ;  /* 0x0000000500007207 */ /* 0x000fce0004000000 */
.L_x_157:
[----:B------:R-:W-:Y:S01]  /*73a0*/  LOP3.LUT P0, RZ, R3, 0xff, RZ, 0xc0, !PT ;  /* 0x000000ff03ff7812 */ /* 0x000fe2000780c0ff */
[----:B------:R-:W-:-:S12]  /*73b0*/  IMAD.MOV.U32 R109, RZ, RZ, R0 ;  /* 0x000000ffff6d7224 */ /* 0x000fd800078e0000 */
[----:B------:R-:W-:Y:S05]  /*73c0*/  @P0 BRA `(.L_x_160) ;  /* 0xffffffa0002c0947 */ /* 0x000fea000383ffff */
[----:B------:R-:W-:Y:S05]  /*73d0*/  EXIT ;  /* 0x000000000000794d */ /* 0x000fea0003800000 */
.L_x_7:
        /* <DEDUP_REMOVED lines=26> */
.L_x_162:
[----:B------:R-:W0:Y:S01]  /*7580*/  LDC.64 R30, c[0x0][0x640] ;  /* 0x00019000ff1e7b82 */ /* 0x000e220000000a00 */
[-CC-:B------:R-:W-:Y:S01]  /*7590*/  SHF.R.U64 R21, R14, R8.reuse, R15.reuse ;  /* 0x000000080e157219 */ /* 0x180fe2000000120f */
[----:B------:R-:W-:Y:S01]  /*75a0*/  IMAD.MOV.U32 R27, RZ, RZ, 0x1 ;  /* 0x00000001ff1b7424 */ /* 0x000fe200078e00ff */
[----:B------:R-:W-:Y:S02]  /*75b0*/  SHF.R.U32.HI R7, RZ, R8, R15 ;  /* 0x00000008ff077219 */ /* 0x000fe4000001160f */
[----:B------:R-:W-:-:S03]  /*75c0*/  IADD3 R13, P0, RZ, -R21, RZ ;  /* 0x80000015ff0d7210 */ /* 0x000fc60007f1e0ff */
[----:B------:R-:W1:Y:S02]  /*75d0*/  LDC R12, c[0x0][0x618] ;  /* 0x00018600ff0c7b82 */ /* 0x000e640000000800 */
[----:B------:R-:W-:Y:S02]  /*75e0*/  IMAD.X R7, RZ, RZ, ~R7, P0 ;  /* 0x000000ffff077224 */ /* 0x000fe400000e0e07 */
[----:B------:R-:W-:-:S04]  /*75f0*/  IMAD.WIDE.U32 R10, R13, R22, R16 ;  /* 0x000000160d0a7225 */ /* 0x000fc800078e0010 */
[----:B------:R-:W2:Y:S01]  /*7600*/  LDC R14, c[0x0][0x608] ;  /* 0x00018200ff0e7b82 */ /* 0x000ea20000000800 */
[----:B------:R-:W-:-:S04]  /*7610*/  IMAD R8, R7, R22, RZ ;  /* 0x0000001607087224 */ /* 0x000fc800078e02ff */
[----:B------:R-:W-:-:S03]  /*7620*/  IMAD R7, R13, R23, R8 ;  /* 0x000000170d077224 */ /* 0x000fc600078e0208 */
[----:B------:R-:W3:Y:S01]  /*7630*/  LDC R28, c[0x0][0x658] ;  /* 0x00019600ff1c7b82 */ /* 0x000ee20000000800 */
[----:B------:R-:W-:Y:S01]  /*7640*/  IMAD.IADD R7, R11, 0x1, R7 ;  /* 0x000000010b077824 */ /* 0x000fe200078e0207 */
[----:B0-----:R-:W-:Y:S01]  /*7650*/  ISETP.NE.U32.AND P0, PT, R30, RZ, PT ;  /* 0x000000ff1e00720c */ /* 0x001fe20003f05070 */
[----:B------:R-:W-:-:S03]  /*7660*/  IMAD.MOV.U32 R11, RZ, RZ, -0x1 ;  /* 0xffffffffff0b7424 */ /* 0x000fc600078e00ff */
        /* <DEDUP_REMOVED lines=8> */
[-C--:B---3--:R-:W-:Y:S02]  /*76f0*/  SHF.L.U32 R10, R11, R28.reuse, RZ ;  /* 0x0000001c0b0a7219 */ /* 0x088fe400000006ff */
[--C-:B------:R-:W-:Y:S02]  /*7700*/  SHF.R.U64 R26, R22, R28, R7.reuse ;  /* 0x0000001c161a7219 */ /* 0x100fe40000001207 */
[----:B------:R-:W-:Y:S02]  /*7710*/  LOP3.LUT R29, RZ, R10, RZ, 0x33, !PT ;  /* 0x0000000aff1d7212 */ /* 0x000fe400078e33ff */
[----:B------:R-:W-:Y:S01]  /*7720*/  SHF.R.U32.HI R11, RZ, R28, R7 ;  /* 0x0000001cff0b7219 */ /* 0x000fe20000011607 */
[----:B------:R-:W3:Y:S01]  /*7730*/  LDC R32, c[0x0][0x610] ;  /* 0x00018400ff207b82 */ /* 0x000ee20000000800 */
[----:B------:R-:W-:Y:S01]  /*7740*/  IMAD.MOV.U32 R10, RZ, RZ, R26 ;  /* 0x000000ffff0a7224 */ /* 0x000fe200078e001a */
[----:B------:R-:W-:Y:S06]  /*7750*/  @!P0 BRA `(.L_x_163) ;  /* 0x0000000000288947 */ /* 0x000fec0003800000 */
        /* <DEDUP_REMOVED lines=10> */
.L_x_163:
[----:B------:R-:W-:Y:S02]  /*7800*/  ISETP.NE.AND P0, PT, R2, 0x1, PT ;  /* 0x000000010200780c */ /* 0x000fe40003f05270 */
[----:B-1----:R-:W-:Y:S01]  /*7810*/  SHF.R.U64 R8, R10, R8, R11 ;  /* 0x000000080a087219 */ /* 0x002fe2000000120b */
[----:B0-----:R-:W-:Y:S01]  /*7820*/  VIADD R11, R23, 0xffffffff ;  /* 0xffffffff170b7836 */ /* 0x001fe20000000000 */
[----:B------:R-:W-:Y:S02]  /*7830*/  SHF.L.U32 R27, R27, R28, RZ ;  /* 0x0000001c1b1b7219 */ /* 0x000fe400000006ff */
[----:B------:R-:W-:Y:S01]  /*7840*/  LOP3.LUT R5, R22, R29, RZ, 0xc0, !PT ;  /* 0x0000001d16057212 */ /* 0x000fe200078ec0ff */
[----:B------:R-:W-:-:S04]  /*7850*/  IMAD.MOV R7, RZ, RZ, -R8 ;  /* 0x000000ffff077224 */ /* 0x000fc800078e0a08 */
[----:B------:R-:W-:Y:S02]  /*7860*/  IMAD R5, R27, R8, R5 ;  /* 0x000000081b057224 */ /* 0x000fe400078e0205 */
[----:B------:R-:W-:Y:S01]  /*7870*/  @P0 IMAD R6, R9, R24, R4 ;  /* 0x0000001809060224 */ /* 0x000fe200078e0204 */
[----:B------:R-:W-:Y:S01]  /*7880*/  LOP3.LUT R9, R20, R11, RZ, 0xc0, !PT ;  /* 0x0000000b14097212 */ /* 0x000fe200078ec0ff */
[----:B--2---:R-:W-:Y:S02]  /*7890*/  IMAD R4, R7, R25, R26 ;  /* 0x0000001907047224 */ /* 0x004fe400078e021a */
[----:B---3--:R-:W-:Y:S02]  /*78a0*/  IMAD R6, R5, R32, R6 ;  /* 0x0000002005067224 */ /* 0x008fe400078e0206 */
[----:B------:R-:W-:Y:S02]  /*78b0*/  IMAD R5, R4, R23, R9 ;  /* 0x0000001704057224 */ /* 0x000fe400078e0209 */
[----:B------:R-:W-:-:S02]  /*78c0*/  IMAD.MOV.U32 R8, RZ, RZ, 0x1 ;  /* 0x00000001ff087424 */ /* 0x000fc400078e00ff */
[----:B------:R-:W-:Y:S01]  /*78d0*/  IMAD.MOV.U32 R7, RZ, RZ, R21 ;  /* 0x000000ffff077224 */ /* 0x000fe200078e0015 */
[----:B------:R-:W-:Y:S02]  /*78e0*/  SEL R19, R5, R6, !P0 ;  /* 0x0000000605137207 */ /* 0x000fe40004000000 */
[----:B------:R-:W-:-:S07]  /*78f0*/  SEL R12, R6, R5, !P0 ;  /* 0x00000005060c7207 */ /* 0x000fce0004000000 */
.L_x_161:
[----:B------:R-:W-:-:S08]  /*7900*/  NOP ;  /* 0x0000000000007918 */ /* 0x000fd00000000000 */
[----:B------:R-:W0:-:S00]  /*7910*/  USETMAXREG.DEALLOC.CTAPOOL 0x28 ;  /* 0x00000028000079c8 */ /* 0x000e0000080e0500 */
[----:B0-----:R-:W-:-:S13]  /*7920*/  ISETP.NE.AND P0, PT, R3, RZ, PT ;  /* 0x000000ff0300720c */ /* 0x001fda0003f05270 */
[----:B------:R-:W-:Y:S05]  /*7930*/  @P0 EXIT ;  /* 0x000000000000094d */ /* 0x000fea0003800000 */
[----:B------:R-:W-:Y:S01]  /*7940*/  LOP3.LUT P0, RZ, R8, 0xff, RZ, 0xc0, !PT ;  /* 0x000000ff08ff7812 */ /* 0x000fe2000780c0ff */
[----:B------:R-:W-:Y:S02]  /*7950*/  IMAD.MOV.U32 R3, RZ, RZ, 0x1 ;  /* 0x00000001ff037424 */ /* 0x000fe400078e00ff */
[----:B------:R-:W-:-:S10]  /*7960*/  IMAD.MOV.U32 R13, RZ, RZ, RZ ;  /* 0x000000ffff0d7224 */ /* 0x000fd400078e00ff */
[----:B------:R-:W-:Y:S05]  /*7970*/  @!P0 BRA `(.L_x_164) ;  /* 0x0000000c00648947 */ /* 0x000fea0003800000 */
[----:B------:R-:W0:Y:S01]  /*7980*/  LDC R3, c[0x0][0x28c] ;  /* 0x0000a300ff037b82 */ /* 0x000e220000000800 */
[----:B------:R-:W-:Y:S01]  /*7990*/  ULDC UR5, c[0x0][0x658] ;  /* 0x0001960000057ab9 */ /* 0x000fe20000000800 */
[----:B------:R-:W-:Y:S01]  /*79a0*/  UMOV UR10, 0xffffffff ;  /* 0xffffffff000a7882 */ /* 0x000fe20000000000 */
[----:B------:R-:W-:Y:S01]  /*79b0*/  UMOV UR11, 0x1 ;  /* 0x00000001000b7882 */ /* 0x000fe20000000000 */
[----:B------:R-:W-:Y:S01]  /*79c0*/  USHF.L.U32 UR10, UR10, UR5, URZ ;  /* 0x000000050a0a7299 */ /* 0x000fe2000800063f */
[----:B------:R-:W-:Y:S01]  /*79d0*/  BSSY B0, `(.L_x_164) ;  /* 0x00000d3000007945 */ /* 0x000fe20003800000 */
[----:B------:R-:W-:Y:S01]  /*79e0*/  IMAD.MOV.U32 R11, RZ, RZ, 0x1 ;  /* 0x00000001ff0b7424 */ /* 0x000fe200078e00ff */
[----:B------:R-:W-:Y:S01]  /*79f0*/  LOP3.LUT R10, R18, 0x2, RZ, 0xfc, !PT ;  /* 0x00000002120a7812 */ /* 0x000fe200078efcff */
[----:B------:R-:W1:Y:S01]  /*7a00*/  S2UR UR9, SR_CgaCtaId ;  /* 0x00000000000979c3 */ /* 0x000e620000008800 */
[----:B------:R-:W-:Y:S01]  /*7a10*/  ULOP3.LUT UR13, URZ, UR10, URZ, 0x33, !UPT ;  /* 0x0000000a3f0d7292 */ /* 0x000fe2000f8e333f */
[----:B------:R-:W-:Y:S01]  /*7a20*/  IMAD.MOV.U32 R13, RZ, RZ, RZ ;  /* 0x000000ffff0d7224 */ /* 0x000fe200078e00ff */
[----:B------:R-:W-:Y:S01]  /*7a30*/  ULDC UR4, c[0x0][0x600] ;  /* 0x0001800000047ab9 */ /* 0x000fe20000000800 */
[----:B------:R-:W-:Y:S01]  /*7a40*/  UMOV UR18, 0x5 ;  /* 0x0000000500127882 */ /* 0x000fe20000000000 */
[----:B------:R-:W-:-:S02]  /*7a50*/  UIADD3 UR4, UR4, -0x1, URZ ;  /* 0xffffffff04047890 */ /* 0x000fc4000fffe03f */
[----:B------:R-:W-:Y:S01]  /*7a60*/  USHF.L.U32 UR5, UR11, UR5, URZ ;  /* 0x000000050b057299 */ /* 0x000fe2000800063f */
[----:B------:R-:W-:Y:S01]  /*7a70*/  ULDC.64 UR24, c[0x0][0x198] ;  /* 0x0000660000187ab9 */ /* 0x000fe20000000a00 */
[----:B0-----:R-:W-:-:S05]  /*7a80*/  VIADD R3, R3, 0x1f ;  /* 0x0000001f03037836 */ /* 0x001fca0000000000 */
[----:B------:R-:W-:Y:S01]  /*7a90*/  SHF.R.S32.HI R4, RZ, 0x1f, R3 ;  /* 0x0000001fff047819 */ /* 0x000fe20000011403 */
[----:B-1----:R-:W-:-:S03]  /*7aa0*/  ULOP3.LUT UR8, UR9, 0x1, URZ, 0xc0, !UPT ;  /* 0x0000000109087892 */ /* 0x002fc6000f8ec03f */
[----:B------:R-:W-:Y:S01]  /*7ab0*/  LEA.HI R4, R4, R3, RZ, 0x5 ;  /* 0x0000000304047211 */ /* 0x000fe200078f28ff */
[----:B------:R-:W-:Y:S01]  /*7ac0*/  USHF.R.U32.HI UR26, URZ, 0x1, UR9 ;  /* 0x000000013f1a7899 */ /* 0x000fe20008011609 */
[----:B------:R-:W-:Y:S01]  /*7ad0*/  IMAD.MOV.U32 R3, RZ, RZ, 0x1 ;  /* 0x00000001ff037424 */ /* 0x000fe200078e00ff */
[----:B------:R-:W-:Y:S01]  /*7ae0*/  USHF.L.U32 UR6, UR9, 0x5, URZ ;  /* 0x0000000509067899 */ /* 0x000fe2000800063f */
[----:B------:R-:W-:Y:S01]  /*7af0*/  SHF.R.S32.HI R8, RZ, 0x5, R4 ;  /* 0x00000005ff087819 */ /* 0x000fe20000011404 */
[----:B------:R-:W-:Y:S02]  /*7b00*/  USHF.L.U32 UR7, UR9, 0xa, URZ ;  /* 0x0000000a09077899 */ /* 0x000fe4000800063f */
[----:B------:R-:W-:Y:S02]  /*7b10*/  ULOP3.LUT UR9, UR9, 0xfffffffe, URZ, 0xc0, !UPT ;  /* 0xfffffffe09097892 */ /* 0x000fe4000f8ec03f */
[----:B------:R-:W-:Y:S01]  /*7b20*/  UISETP.GT.U32.AND UP0, UPT, UR8, 0xffff, UPT ;  /* 0x0000ffff0800788c */ /* 0x000fe2000bf04070 */
[----:B------:R-:W-:Y:S01]  /*7b30*/  VIADD R9, R8, 0x1 ;  /* 0x0000000108097836 */ /* 0x000fe20000000000 */
[----:B------:R-:W-:-:S02]  /*7b40*/  USHF.L.U32 UR10, UR11, UR9, URZ ;  /* 0x000000090b0a7299 */ /* 0x000fc4000800063f */
[----:B------:R-:W-:Y:S02]  /*7b50*/  ULOP3.LUT UR9, UR9, 0x1, URZ, 0xfc, !UPT ;  /* 0x0000000109097892 */ /* 0x000fe4000f8efc3f */
[----:B------:R-:W-:Y:S02]  /*7b60*/  USEL UR8, UR8, 0xffff, !UP0 ;  /* 0x0000ffff08087887 */ /* 0x000fe4000c000000 */
[----:B------:R-:W-:Y:S02]  /*7b70*/  USHF.L.U32 UR9, UR11, UR9, URZ ;  /* 0x000000090b097299 */ /* 0x000fe4000800063f */
[----:B------:R-:W-:Y:S02]  /*7b80*/  ULOP3.LUT UR8, UR8, 0xffff, URZ, 0xc0, !UPT ;  /* 0x0000ffff08087892 */ /* 0x000fe4000f8ec03f */
[----:B------:R-:W-:Y:S02]  /*7b90*/  ULOP3.LUT UR6, UR6, 0x20, URZ, 0xc0, !UPT ;  /* 0x0000002006067892 */ /* 0x000fe4000f8ec03f */
[----:B------:R-:W-:-:S02]  /*7ba0*/  ULOP3.LUT UR7, UR7, 0x400, URZ, 0xc0, !UPT ;  /* 0x0000040007077892 */ /* 0x000fc4000f8ec03f */
[----:B------:R-:W-:Y:S02]  /*7bb0*/  ULOP3.LUT UR19, UR10, UR9, URZ, 0xfc, !UPT ;  /* 0x000000090a137292 */ /* 0x000fe4000f8efc3f */
[----:B------:R-:W-:-:S12]  /*7bc0*/  USHF.L.U32 UR18, UR18, UR8, URZ ;  /* 0x0000000812127299 */ /* 0x000fd8000800063f */
.L_x_175:
[----:B------:R-:W-:-:S03]  /*7bd0*/  UMOV UR8, 0xffffffff ;  /* 0xffffffff00087882 */ /* 0x000fc60000000000 */
[----:B------:R-:W-:Y:S05]  /*7be0*/  BRA.DIV UR8, `(.L_x_165) ;  /* 0x0000000e088c7947 */ /* 0x000fea000b800000 */
[----:B------:R-:W-:-:S13]  /*7bf0*/  ELECT P6, URZ, PT ;  /* 0x00000000003f782f */ /* 0x000fda00038c0000 */
.L_x_185:
[----:B------:R-:W0:Y:S01]  /*7c00*/  LDC R4, c[0x0][0x28c] ;  /* 0x0000a300ff047b82 */ /* 0x000e220000000800 */
[----:B------:R-:W-:Y:S01]  /*7c10*/  BSSY B1, `(.L_x_166) ;  /* 0x000003c000017945 */ /* 0x000fe20003800000 */
[----:B0-----:R-:W-:-:S13]  /*7c20*/  ISETP.LT.OR P6, PT, R4, 0x1, !P6 ;  /* 0x000000010400780c */ /* 0x001fda00077c1670 */
[----:B------:R-:W-:Y:S05]  /*7c30*/  @P6 BRA `(.L_x_167) ;  /* 0x0000000000e46947 */ /* 0x000fea0003800000 */
[----:B------:R-:W-:Y:S01]  /*7c40*/  LEA R12, R12, UR26, 0x1 ;  /* 0x0000001a0c0c7c11 */ /* 0x000fe2000f8e08ff */
[----:B------:R-:W-:Y:S01]  /*7c50*/  IMAD.MOV.U32 R20, RZ, RZ, RZ ;  /* 0x000000ffff147224 */ /* 0x000fe200078e00ff */
[----:B------:R-:W-:Y:S01]  /*7c60*/  LEA R19, R19, UR6, 0x6 ;  /* 0x0000000613137c11 */ /* 0x000fe2000f8e30ff */
[----:B------:R-:W-:Y:S02]  /*7c70*/  IMAD.MOV.U32 R4, RZ, RZ, R9 ;  /* 0x000000ffff047224 */ /* 0x000fe400078e0009 */
[----:B------:R-:W-:Y:S02]  /*7c80*/  IMAD.MOV.U32 R5, RZ, RZ, R3 ;  /* 0x000000ffff057224 */ /* 0x000fe400078e0003 */
[----:B------:R-:W-:Y:S02]  /*7c90*/  IMAD.MOV.U32 R6, RZ, RZ, R13 ;  /* 0x000000ffff067224 */ /* 0x000fe400078e000d */
[----:B------:R-:W-:-:S07]  /*7ca0*/  IMAD.SHL.U32 R15, R12, 0x80, RZ ;  /* 0x000000800c0f7824 */ /* 0x000fce00078e00ff */
.L_x_170:
[----:B------:R-:W0:Y:S01]  /*7cb0*/  S2R R21, SR_CgaCtaId ;  /* 0x0000000000157919 */ /* 0x000e220000008800 */
[----:B------:R-:W-:Y:S02]  /*7cc0*/  MOV R12, 0x400 ;  /* 0x00000400000c7802 */ /* 0x000fe40000000f00 */
[----:B------:R-:W-:-:S13]  /*7cd0*/  ISETP.NE.AND P1, PT, R0, RZ, PT ;  /* 0x000000ff0000720c */ /* 0x000fda0003f25270 */
[----:B------:R-:W1:Y:S01]  /*7ce0*/  @!P1 LDC R14, c[0x0][0x500] ;  /* 0x00014000ff0e9b82 */ /* 0x000e620000000800 */
[----:B0-----:R-:W-:Y:S02]  /*7cf0*/  LEA R23, R21, R12, 0x18 ;  /* 0x0000000c15177211 */ /* 0x001fe400078ec0ff */
[----:B------:R-:W-:-:S03]  /*7d00*/  SHF.L.U32 R12, R5, 0x1f, RZ ;  /* 0x0000001f050c7819 */ /* 0x000fc600000006ff */
[----:B------:R-:W-:-:S04]  /*7d10*/  IMAD R21, R6, 0x8, R23 ;  /* 0x0000000806157824 */ /* 0x000fc800078e0217 */
[----:B------:R-:W0:Y:S02]  /*7d20*/  SYNCS.PHASECHK.TRANS64.TRYWAIT P0, [R21+URZ+0x18], R12 ;  /* 0x0000180c150075a7 */ /* 0x000e24000800017f */
[----:B01----:R-:W-:Y:S05]  /*7d30*/  @!P0 BRA `(.L_x_168) ;  /* 0x0000000c00588947 */ /* 0x003fea0003800000 */
.L_x_186:
[----:B0-----:R-:W-:Y:S01]  /*7d40*/  PRMT R12, R10, 0x9910, RZ ;  /* 0x000099100a0c7816 */ /* 0x001fe200000000ff */
[----:B------:R0:W-:Y:S03]  /*7d50*/  @!P1 SYNCS.ARRIVE.TRANS64 RZ, [R21+URZ], R14 ;  /* 0x0000000e15ff99a7 */ /* 0x0001e6000800003f */
[----:B------:R-:W-:-:S13]  /*7d60*/  ISETP.NE.AND P0, PT, R12, 0x2, PT ;  /* 0x000000020c00780c */ /* 0x000fda0003f05270 */
[----:B0-----:R-:W-:Y:S05]  /*7d70*/  @P0 BRA `(.L_x_169) ;  /* 0x0000000000040947 */ /* 0x001fea0003800000 */
[----:B------:R-:W-:Y:S01]  /*7d80*/  BPT.TRAP 0x1 ;  /* 0x000000040000795c */ /* 0x000fe20000300000 */
.L_x_169:
[----:B------:R-:W-:Y:S01]  /*7d90*/  LEA R12, R6, UR26, 0x1 ;  /* 0x0000001a060c7c11 */ /* 0x000fe2000f8e08ff */
[----:B------:R-:W-:Y:S01]  /*7da0*/  VIADD R4, R4, 0xffffffff ;  /* 0xffffffff04047836 */ /* 0x000fe20000000000 */
[----:B------:R-:W-:Y:S01]  /*7db0*/  R2UR UR22, R15 ;  /* 0x000000000f1672ca */ /* 0x000fe200000e0000 */
[----:B------:R-:W-:Y:S01]  /*7dc0*/  UIADD3 UR14, UP0, UR24, 0xf0, URZ ;  /* 0x000000f0180e7890 */ /* 0x000fe2000ff1e03f */
[----:B------:R-:W-:Y:S01]  /*7dd0*/  R2UR UR9, R21 ;  /* 0x00000000150972ca */ /* 0x000fe200000e0000 */
[----:B------:R-:W-:Y:S01]  /*7de0*/  IMAD.SHL.U32 R12, R12, 0x1000, RZ ;  /* 0x000010000c0c7824 */ /* 0x000fe200078e00ff */
[----:B------:R-:W-:Y:S01]  /*7df0*/  R2UR UR10, R20 ;  /* 0x00000000140a72ca */ /* 0x000fe200000e0000 */
[----:B------:R-:W-:Y:S01]  /*7e00*/  UIADD3 UR28, UP1, UR24, 0x1f0, URZ ;  /* 0x000001f0181c7890 */ /* 0x000fe2000ff3e03f */
[----:B------:R-:W-:Y:S01]  /*7e10*/  R2UR UR12, R7 ;  /* 0x00000000070c72ca */ /* 0x000fe200000e0000 */
[--C-:B------:R-:W-:Y:S01]  /*7e20*/  IMAD R14, R12, 0x2, R23.reuse ;  /* 0x000000020c0e7824 */ /* 0x100fe200078e0217 */
[----:B------:R-:W-:Y:S01]  /*7e30*/  LEA R12, R6, UR7, 0xb ;  /* 0x00000007060c7c11 */ /* 0x000fe2000f8e58ff */
[----:B------:R-:W-:Y:S01]  /*7e40*/  UIADD3.X UR15, URZ, UR25, URZ, UP0, !UPT ;  /* 0x000000193f0f7290 */ /* 0x000fe200087fe43f */
[----:B------:R-:W-:Y:S01]  /*7e50*/  R2UR UR23, R19 ;  /* 0x00000000131772ca */ /* 0x000fe200000e0000 */
[----:B------:R-:W-:Y:S01]  /*7e60*/  UPRMT UR20, URZ, 0x5410, UR18 ;  /* 0x000054103f147896 */ /* 0x000fe20008000012 */
[----:B------:R-:W-:Y:S01]  /*7e70*/  R2UR UR8, R14 ;  /* 0x000000000e0872ca */ /* 0x000fe200000e0000 */
[----:B------:R-:W-:Y:S01]  /*7e80*/  IMAD R12, R12, 0x2, R23 ;  /* 0x000000020c0c7824 */ /* 0x000fe200078e0217 */
[----:B------:R-:W-:Y:S01]  /*7e90*/  ISETP.GT.AND P1, PT, R4, 0x1, PT ;  /* 0x000000010400780c */ /* 0x000fe20003f24270 */
[----:B------:R-:W-:Y:S01]  /*7ea0*/  VIADD R6, R6, 0x1 ;  /* 0x0000000106067836 */ /* 0x000fe20000000000 */
[----:B------:R-:W-:Y:S01]  /*7eb0*/  UPRMT UR27, URZ, 0x5410, UR19 ;  /* 0x000054103f1b7896 */ /* 0x000fe20008000013 */
[----:B------:R-:W-:Y:S01]  /*7ec0*/  VIADD R20, R20, 0x20 ;  /* 0x0000002014147836 */ /* 0x000fe20000000000 */
[----:B------:R-:W-:Y:S01]  /*7ed0*/  R2UR UR11, R12 ;  /* 0x000000000c0b72ca */ /* 0x000fe200000e0000 */
[----:B------:R-:W-:Y:S01]  /*7ee0*/  UIADD3.X UR29, URZ, UR25, URZ, UP1, !UPT ;  /* 0x000000193f1d7290 */ /* 0x000fe20008ffe43f */
[----:B------:R-:W-:Y:S01]  /*7ef0*/  ISETP.NE.AND P0, PT, R6, 0x3, PT ;  /* 0x000000030600780c */ /* 0x000fe20003f05270 */
[----:B------:R-:W-:Y:S01]  /*7f00*/  UMOV UR16, 0x0 ;  /* 0x0000000000107882 */ /* 0x000fe20000000000 */
[----:B------:R-:W-:-:S02]  /*7f10*/  UMOV UR17, 0x10000000 ;  /* 0x1000000000117882 */ /* 0x000fc40000000000 */
[----:B------:R-:W-:Y:S01]  /*7f20*/  SEL R12, RZ, 0x1, P0 ;  /* 0x00000001ff0c7807 */ /* 0x000fe20000000000 */
[----:B------:R-:W-:Y:S01]  /*7f30*/  UIADD3 UR8, UR8, 0x100, URZ ;  /* 0x0000010008087890 */ /* 0x000fe2000fffe03f */
[----:B------:R-:W-:Y:S02]  /*7f40*/  SEL R6, R6, RZ, P0 ;  /* 0x000000ff06067207 */ /* 0x000fe40000000000 */
[----:B------:R-:W-:-:S03]  /*7f50*/  LOP3.LUT R5, R5, R12, RZ, 0x3c, !PT ;  /* 0x0000000c05057212 */ /* 0x000fc600078e3cff */
[----:B------:R-:W-:-:S03]  /*7f60*/  UIADD3 UR21, UR11, 0xc100, URZ ;  /* 0x0000c1000b157890 */ /* 0x000fc6000fffe03f */
[----:B------:R-:W-:Y:S02]  /*7f70*/  UMOV UR11, UR22 ;  /* 0x00000016000b7c82 */ /* 0x000fe40008000000 */
[----:B------:R0:W-:Y:S02]  /*7f80*/  UTMALDG.3D.MULTICAST [UR8], [UR14], UR20, desc[UR16] ;  /* 0x000010080e0073b4 */ /* 0x0001e40008011814 */
[----:B0-----:R-:W-:Y:S01]  /*7f90*/  UMOV UR8, UR21 ;  /* 0x0000001500087c82 */ /* 0x001fe20008000000 */
[----:B------:R-:W-:Y:S02]  /*7fa0*/  UMOV UR11, UR23 ;  /* 0x00000017000b7c82 */ /* 0x000fe40008000000 */
[----:B------:R0:W-:Y:S02]  /*7fb0*/  UTMALDG.3D.MULTICAST [UR8], [UR28], UR27, desc[UR16] ;  /* 0x000010081c0073b4 */ /* 0x0001e4000801181b */
[----:B0-----:R-:W-:Y:S05]  /*7fc0*/  @P1 BRA `(.L_x_170) ;  /* 0xfffffffc00381947 */ /* 0x001fea000383ffff */
.L_x_167:
[----:B------:R-:W-:Y:S05]  /*7fd0*/  BSYNC B1 ;  /* 0x0000000000017941 */ /* 0x000fea0003800000 */
.L_x_166:
[----:B------:R-:W-:Y:S01]  /*7fe0*/  LOP3.LUT P1, RZ, R11, 0xff, RZ, 0xc0, !PT ;  /* 0x000000ff0bff7812 */ /* 0x000fe2000782c0ff */
[C---:B------:R-:W-:Y:S01]  /*7ff0*/  IMAD.IADD R13, R8.reuse, 0x1, R13 ;  /* 0x00000001080d7824 */ /* 0x040fe200078e020d */
[----:B------:R-:W-:Y:S01]  /*8000*/  ULDC.64 UR8, c[0x0][0x650] ;  /* 0x0001940000087ab9 */ /* 0x000fe20000000a00 */
[C---:B------:R-:W-:Y:S01]  /*8010*/  ISETP.GE.U32.AND P2, PT, R8.reuse, 0x3, PT ;  /* 0x000000030800780c */ /* 0x040fe20003f46070 */
[----:B------:R-:W-:Y:S01]  /*8020*/  BSSY B1, `(.L_x_171) ;  /* 0x000006b000017945 */ /* 0x000fe20003800000 */
[----:B------:R-:W-:Y:S01]  /*8030*/  IMAD.MOV.U32 R12, RZ, RZ, -0x1 ;  /* 0xffffffffff0c7424 */ /* 0x000fe200078e00ff */
[----:B------:R-:W-:Y:S01]  /*8040*/  ISETP.GT.U32.AND P0, PT, R13, 0x2, PT ;  /* 0x000000020d00780c */ /* 0x000fe20003f04070 */
[----:B------:R-:W-:Y:S01]  /*8050*/  IMAD.MOV.U32 R19, RZ, RZ, -0x1 ;  /* 0xffffffffff137424 */ /* 0x000fe200078e00ff */
[----:B------:R-:W-:Y:S01]  /*8060*/  PRMT R11, RZ, 0x7610, R11 ;  /* 0x00007610ff0b7816 */ /* 0x000fe2000000000b */
[----:B------:R-:W-:Y:S01]  /*8070*/  IMAD.MOV.U32 R7, RZ, RZ, -0x1 ;  /* 0xffffffffff077424 */ /* 0x000fe200078e00ff */
[----:B------:R-:W-:-:S03]  /*8080*/  ISETP.LT.U32.AND P0, PT, R8, 0x3, P0 ;  /* 0x000000030800780c */ /* 0x000fc60000701070 */
[----:B------:R-:W0:Y:S01]  /*8090*/  @P1 S2R R5, SR_CgaCtaId ;  /* 0x0000000000051919 */ /* 0x000e220000008800 */
[----:B------:R-:W-:-:S04]  /*80a0*/  @P1 MOV R4, 0x400 ;  /* 0x0000040000041802 */ /* 0x000fc80000000f00 */
[----:B0-----:R-:W-:Y:S01]  /*80b0*/  @P1 LEA R6, R5, R4, 0x18 ;  /* 0x0000000405061211 */ /* 0x001fe200078ec0ff */
[----:B------:R-:W-:Y:S01]  /*80c0*/  IMAD.WIDE.U32 R4, R13, -0x55555555, RZ ;  /* 0xaaaaaaab0d047825 */ /* 0x000fe200078e00ff */
[----:B------:R-:W-:Y:S02]  /*80d0*/  SEL R4, RZ, 0x1, !P0 ;  /* 0x00000001ff047807 */ /* 0x000fe40004000000 */
[----:B------:R0:W-:Y:S01]  /*80e0*/  @P1 SYNCS.ARRIVE.TRANS64.A1T0 RZ, [R6+URZ+0x48], RZ ;  /* 0x000048ff06ff19a7 */ /* 0x0001e2000810003f */
[----:B------:R-:W-:Y:S02]  /*80f0*/  IADD3 R16, P1, R16, UR36, RZ ;  /* 0x0000002410107c10 */ /* 0x000fe4000ff3e0ff */
[----:B------:R-:W-:Y:S02]  /*8100*/  LOP3.LUT R3, R3, R4, RZ, 0x3c, !PT ;  /* 0x0000000403037212 */ /* 0x000fe400078e3cff */
[----:B------:R-:W-:Y:S02]  /*8110*/  IADD3.X R17, R17, UR42, RZ, P1, !PT ;  /* 0x0000002a11117c10 */ /* 0x000fe40008ffe4ff */
[----:B------:R-:W-:-:S02]  /*8120*/  ISETP.GE.U32.AND P0, PT, R16, UR8, PT ;  /* 0x0000000810007c0c */ /* 0x000fc4000bf06070 */
[----:B0-----:R-:W-:Y:S02]  /*8130*/  SHF.R.U32.HI R6, RZ, 0x1, R5 ;  /* 0x00000001ff067819 */ /* 0x001fe40000011605 */
[----:B------:R-:W-:Y:S02]  /*8140*/  ISETP.GE.U32.AND.EX P0, PT, R17, UR9, PT, P0 ;  /* 0x0000000911007c0c */ /* 0x000fe4000bf06100 */
[----:B------:R-:W-:Y:S01]  /*8150*/  @P2 LOP3.LUT R3, R3, 0x1, R6, 0x78, !PT ;  /* 0x0000000103032812 */ /* 0x000fe200078e7806 */
[----:B------:R-:W-:Y:S01]  /*8160*/  IMAD R13, R6, -0x3, R13 ;  /* 0xfffffffd060d7824 */ /* 0x000fe200078e020d */
[----:B------:R-:W-:-:S09]  /*8170*/  PRMT R4, RZ, 0x7610, R4 ;  /* 0x00007610ff047816 */ /* 0x000fd20000000004 */
[----:B------:R-:W-:Y:S05]  /*8180*/  @P0 BRA `(.L_x_172) ;  /* 0x0000000400500947 */ /* 0x000fea0003800000 */
[----:B------:R-:W0:Y:S01]  /*8190*/  S2R R15, SR_CTAID.X ;  /* 0x00000000000f7919 */ /* 0x000e220000002500 */
[----:B------:R-:W-:Y:S01]  /*81a0*/  ULDC.64 UR8, c[0x0][0x628] ;  /* 0x00018a0000087ab9 */ /* 0x000fe20000000a00 */
[----:B------:R-:W1:Y:S01]  /*81b0*/  LDC R20, c[0x0][0x144] ;  /* 0x00005100ff147b82 */ /* 0x000e620000000800 */
[----:B------:R-:W-:Y:S01]  /*81c0*/  ISETP.NE.U32.AND P0, PT, RZ, UR8, PT ;  /* 0x00000008ff007c0c */ /* 0x000fe2000bf05070 */
[----:B------:R-:W2:Y:S01]  /*81d0*/  S2R R12, SR_CTAID.Y ;  /* 0x00000000000c7919 */ /* 0x000ea20000002600 */
[----:B------:R-:W-:Y:S01]  /*81e0*/  ULDC UR10, c[0x0][0x150] ;  /* 0x00005400000a7ab9 */ /* 0x000fe20000000800 */
[----:B------:R-:W-:Y:S01]  /*81f0*/  ULDC UR11, c[0x0][0x630] ;  /* 0x00018c00000b7ab9 */ /* 0x000fe20000000800 */
[----:B------:R-:W-:Y:S01]  /*8200*/  ISETP.NE.AND.EX P0, PT, RZ, UR9, PT, P0 ;  /* 0x00000009ff007c0c */ /* 0x000fe2000bf05300 */
[----:B------:R-:W-:Y:S01]  /*8210*/  IMAD.MOV.U32 R4, RZ, RZ, R16 ;  /* 0x000000ffff047224 */ /* 0x000fe200078e0010 */
[----:B0-----:R-:W-:-:S05]  /*8220*/  I2FP.F32.U32 R5, R15 ;  /* 0x0000000f00057245 */ /* 0x001fca0000201000 */
[----:B------:R-:W-:Y:S01]  /*8230*/  FMUL R21, R5, UR10 ;  /* 0x0000000a05157c20 */ /* 0x000fe20008400000 */
[----:B------:R-:W-:-:S05]  /*8240*/  IMAD.MOV.U32 R5, RZ, RZ, R17 ;  /* 0x000000ffff057224 */ /* 0x000fca00078e0011 */
[----:B--2---:R-:W-:Y:S05]  /*8250*/  @!P0 BRA `(.L_x_173) ;  /* 0x0000000000288947 */ /* 0x004fea0003800000 */
[----:B------:R-:W-:Y:S02]  /*8260*/  ULDC UR10, c[0x0][0x634] ;  /* 0x00018d00000a7ab9 */ /* 0x000fe40000000800 */
[----:B------:R-:W-:-:S05]  /*8270*/  IADD3 R5, P0, R16, UR10, RZ ;  /* 0x0000000a10057c10 */ /* 0x000fca000ff1e0ff */
[----:B------:R-:W-:-:S04]  /*8280*/  IMAD.X R19, RZ, RZ, R17, P0 ;  /* 0x000000ffff137224 */ /* 0x000fc800000e0611 */
[----:B------:R-:W-:-:S04]  /*8290*/  IMAD.WIDE.U32 R6, R19, UR8, RZ ;  /* 0x0000000813067c25 */ /* 0x000fc8000f8e00ff */
[----:B------:R-:W-:-:S04]  /*82a0*/  IMAD.WIDE.U32 R6, P0, R5, UR9, R6 ;  /* 0x0000000905067c25 */ /* 0x000fc8000f800006 */
[----:B------:R-:W-:-:S04]  /*82b0*/  IMAD.WIDE.U32 R4, R5, UR8, RZ ;  /* 0x0000000805047c25 */ /* 0x000fc8000f8e00ff */
[----:B------:R-:W-:Y:S01]  /*82c0*/  IMAD.MOV.U32 R4, RZ, RZ, R7 ;  /* 0x000000ffff047224 */ /* 0x000fe200078e0007 */
[----:B------:R-:W-:Y:S01]  /*82d0*/  IADD3 RZ, P1, R5, R6, RZ ;  /* 0x0000000605ff7210 */ /* 0x000fe20007f3e0ff */
[----:B------:R-:W-:-:S04]  /*82e0*/  IMAD.X R5, RZ, RZ, RZ, P0 ;  /* 0x000000ffff057224 */ /* 0x000fc800000e06ff */
[----:B------:R-:W-:-:S08]  /*82f0*/  IMAD.WIDE.U32.X R4, R19, UR9, R4, P1 ;  /* 0x0000000913047c25 */ /* 0x000fd000088e0404 */
.L_x_173:
[--C-:B------:R-:W-:Y:S01]  /*8300*/  SHF.R.U64 R14, R4, UR11, R5.reuse ;  /* 0x0000000b040e7c19 */ /* 0x100fe20008001205 */
[----:B------:R-:W0:Y:S01]  /*8310*/  F2I.U32.TRUNC.NTZ R21, R21 ;  /* 0x0000001500157305 */ /* 0x000e22000020f000 */
[----:B------:R-:W-:Y:S01]  /*8320*/  SHF.R.U32.HI R4, RZ, UR11, R5 ;  /* 0x0000000bff047c19 */ /* 0x000fe20008011605 */
[----:B------:R-:W-:Y:S01]  /*8330*/  ULDC.64 UR8, c[0x0][0x620] ;  /* 0x0001880000087ab9 */ /* 0x000fe20000000a00 */
[----:B------:R-:W-:Y:S01]  /*8340*/  IADD3 R7, P0, RZ, -R14, RZ ;  /* 0x8000000eff077210 */ /* 0x000fe20007f1e0ff */
[----:B------:R-:W-:-:S04]  /*8350*/  ULDC.64 UR10, c[0x0][0x640] ;  /* 0x00019000000a7ab9 */ /* 0x000fc80000000a00 */
[----:B------:R-:W-:Y:S01]  /*8360*/  IMAD.X R4, RZ, RZ, ~R4, P0 ;  /* 0x000000ffff047224 */ /* 0x000fe200000e0e04 */
[----:B------:R-:W-:-:S03]  /*8370*/  ISETP.NE.U32.AND P0, PT, RZ, UR10, PT ;  /* 0x0000000aff007c0c */ /* 0x000fc6000bf05070 */
[----:B------:R-:W-:Y:S01]  /*8380*/  IMAD R6, R4, UR8, RZ ;  /* 0x0000000804067c24 */ /* 0x000fe2000f8e02ff */
[----:B------:R-:W-:Y:S01]  /*8390*/  ISETP.NE.AND.EX P0, PT, RZ, UR11, PT, P0 ;  /* 0x0000000bff007c0c */ /* 0x000fe2000bf05300 */
[----:B------:R-:W-:Y:S01]  /*83a0*/  IMAD.WIDE.U32 R4, R7, UR8, R16 ;  /* 0x0000000807047c25 */ /* 0x000fe2000f8e0010 */
[----:B------:R-:W-:-:S03]  /*83b0*/  ULDC UR8, c[0x0][0x618] ;  /* 0x0001860000087ab9 */ /* 0x000fc60000000800 */
[----:B------:R-:W-:Y:S01]  /*83c0*/  IMAD R7, R7, UR9, R6 ;  /* 0x0000000907077c24 */ /* 0x000fe2000f8e0206 */
[----:B------:R-:W-:Y:S01]  /*83d0*/  ULDC UR9, c[0x0][0x154] ;  /* 0x0000550000097ab9 */ /* 0x000fe20000000800 */
[----:B0-----:R-:W-:Y:S02]  /*83e0*/  IMAD.MOV R6, RZ, RZ, -R21 ;  /* 0x000000ffff067224 */ /* 0x001fe400078e0a15 */
[----:B------:R-:W0:Y:S01]  /*83f0*/  LDC R21, c[0x0][0x148] ;  /* 0x00005200ff157b82 */ /* 0x000e220000000800 */
[----:B------:R-:W-:Y:S02]  /*8400*/  IMAD.IADD R5, R5, 0x1, R7 ;  /* 0x0000000105057824 */ /* 0x000fe400078e0207 */
[----:B-1----:R-:W-:Y:S01]  /*8410*/  IMAD R15, R20, R6, R15 ;  /* 0x00000006140f7224 */ /* 0x002fe200078e020f */
[----:B------:R-:W-:Y:S02]  /*8420*/  I2FP.F32.U32 R6, R12 ;  /* 0x0000000c00067245 */ /* 0x000fe40000201000 */
[----:B------:R-:W-:-:S02]  /*8430*/  SHF.R.U64 R19, R4, UR8, R5 ;  /* 0x0000000804137c19 */ /* 0x000fc40008001205 */
[----:B------:R-:W-:Y:S01]  /*8440*/  SHF.R.U32.HI R4, RZ, UR8, R5 ;  /* 0x00000008ff047c19 */ /* 0x000fe20008011605 */
[----:B------:R-:W-:Y:S01]  /*8450*/  FMUL R6, R6, UR9 ;  /* 0x0000000906067c20 */ /* 0x000fe20008400000 */
[----:B------:R-:W-:Y:S02]  /*8460*/  ULDC UR8, c[0x0][0x608] ;  /* 0x0001820000087ab9 */ /* 0x000fe40000000800 */
[--C-:B------:R-:W-:Y:S01]  /*8470*/  SHF.R.U64 R22, R19, UR8, R4.reuse ;  /* 0x0000000813167c19 */ /* 0x100fe20008001204 */
[----:B------:R1:W2:Y:S01]  /*8480*/  F2I.U32.TRUNC.NTZ R24, R6 ;  /* 0x0000000600187305 */ /* 0x0002a2000020f000 */
[----:B------:R-:W-:Y:S01]  /*8490*/  SHF.R.U32.HI R5, RZ, UR8, R4 ;  /* 0x00000008ff057c19 */ /* 0x000fe20008011604 */
[----:B------:R-:W-:-:S03]  /*84a0*/  ULDC UR8, c[0x0][0x658] ;  /* 0x0001960000087ab9 */ /* 0x000fc60000000800 */
[--C-:B------:R-:W-:Y:S02]  /*84b0*/  SHF.R.U64 R20, R22, UR8, R5.reuse ;  /* 0x0000000816147c19 */ /* 0x100fe40008001205 */
[----:B------:R-:W-:-:S03]  /*84c0*/  SHF.R.U32.HI R23, RZ, UR8, R5 ;  /* 0x00000008ff177c19 */ /* 0x000fc60008011605 */
[----:B------:R-:W-:Y:S02]  /*84d0*/  IMAD.MOV.U32 R4, RZ, RZ, R20 ;  /* 0x000000ffff047224 */ /* 0x000fe400078e0014 */
[----:B------:R-:W-:Y:S01]  /*84e0*/  IMAD.MOV.U32 R5, RZ, RZ, R23 ;  /* 0x000000ffff057224 */ /* 0x000fe200078e0017 */
[----:B-1----:R-:W-:Y:S06]  /*84f0*/  @!P0 BRA `(.L_x_174) ;  /* 0x0000000000288947 */ /* 0x002fec0003800000 */
        /* <DEDUP_REMOVED lines=10> */
.L_x_174:
[----:B------:R-:W-:Y:S01]  /*85a0*/  ISETP.NE.AND P0, PT, R2, 0x1, PT ;  /* 0x000000010200780c */ /* 0x000fe20003f05270 */
[----:B------:R-:W-:Y:S01]  /*85b0*/  ULDC UR8, c[0x0][0x648] ;  /* 0x0001920000087ab9 */ /* 0x000fe20000000800 */
[----:B------:R-:W-:Y:S01]  /*85c0*/  LOP3.LUT R22, R22, UR13, RZ, 0xc0, !PT ;  /* 0x0000000d16167c12 */ /* 0x000fe2000f8ec0ff */
[----:B--2---:R-:W-:Y:S01]  /*85d0*/  IMAD.MOV R24, RZ, RZ, -R24 ;  /* 0x000000ffff187224 */ /* 0x004fe200078e0a18 */
[----:B------:R-:W-:Y:S01]  /*85e0*/  SHF.R.U64 R5, R4, UR8, R5 ;  /* 0x0000000804057c19 */ /* 0x000fe20008001205 */
[----:B------:R-:W-:Y:S01]  /*85f0*/  ULDC UR8, c[0x0][0x638] ;  /* 0x00018e0000087ab9 */ /* 0x000fe20000000800 */
[----:B------:R-:W-:Y:S01]  /*8600*/  LOP3.LUT R19, R19, UR4, RZ, 0xc0, !PT ;  /* 0x0000000413137c12 */ /* 0x000fe2000f8ec0ff */
[----:B------:R-:W-:Y:S01]  /*8610*/  ULDC UR9, c[0x0][0x610] ;  /* 0x0001840000097ab9 */ /* 0x000fe20000000800 */
[----:B------:R-:W-:Y:S02]  /*8620*/  IMAD.MOV.U32 R4, RZ, RZ, 0x1 ;  /* 0x00000001ff047424 */ /* 0x000fe400078e00ff */
[----:B------:R-:W-:-:S02]  /*8630*/  IMAD.MOV R7, RZ, RZ, -R5 ;  /* 0x000000ffff077224 */ /* 0x000fc400078e0a05 */
[----:B------:R-:W-:Y:S02]  /*8640*/  IMAD R22, R5, UR5, R22 ;  /* 0x0000000505167c24 */ /* 0x000fe4000f8e0216 */
[----:B0-----:R-:W-:Y:S02]  /*8650*/  @P0 IMAD R15, R21, R24, R12 ;  /* 0x00000018150f0224 */ /* 0x001fe400078e020c */
[----:B------:R-:W-:Y:S01]  /*8660*/  IMAD R20, R7, UR8, R20 ;  /* 0x0000000807147c24 */ /* 0x000fe2000f8e0214 */
[----:B------:R-:W-:Y:S01]  /*8670*/  ULDC UR8, c[0x0][0x600] ;  /* 0x0001800000087ab9 */ /* 0x000fe20000000800 */
[----:B------:R-:W-:Y:S02]  /*8680*/  IMAD R15, R22, UR9, R15 ;  /* 0x00000009160f7c24 */ /* 0x000fe4000f8e020f */
[----:B------:R-:W-:Y:S02]  /*8690*/  IMAD R20, R20, UR8, R19 ;  /* 0x0000000814147c24 */ /* 0x000fe4000f8e0213 */
[----:B------:R-:W-:-:S03]  /*86a0*/  IMAD.MOV.U32 R7, RZ, RZ, R14 ;  /* 0x000000ffff077224 */ /* 0x000fc600078e000e */
[----:B------:R-:W-:Y:S02]  /*86b0*/  SEL R19, R20, R15, !P0 ;  /* 0x0000000f14137207 */ /* 0x000fe40004000000 */
[----:B------:R-:W-:-:S07]  /*86c0*/  SEL R12, R15, R20, !P0 ;  /* 0x000000140f0c7207 */ /* 0x000fce0004000000 */
.L_x_172:
[----:B------:R-:W-:Y:S05]  /*86d0*/  BSYNC B1 ;  /* 0x0000000000017941 */ /* 0x000fea0003800000 */
.L_x_171:
[----:B------:R-:W-:-:S13]  /*86e0*/  LOP3.LUT P0, RZ, R4, 0xff, RZ, 0xc0, !PT ;  /* 0x000000ff04ff7812 */ /* 0x000fda000780c0ff */
[----:B------:R-:W-:Y:S05]  /*86f0*/  @P0 BRA `(.L_x_175) ;  /* 0xfffffff400340947 */ /* 0x000fea000383ffff */
[----:B------:R-:W-:Y:S05]  /*8700*/  BSYNC B0 ;  /* 0x0000000000007941 */ /* 0x000fea0003800000 */
.L_x_164:
[----:B------:R-:W-:-:S03]  /*8710*/  UMOV UR8, 0xffffffff ;  /* 0xffffffff00087882 */ /* 0x000fc60000000000 */
[----:B------:R-:W-:Y:S05]  /*8720*/  BRA.DIV UR8, `(.L_x_176) ;  /* 0x0000000208f07947 */ /* 0x000fea000b800000 */
[----:B------:R-:W-:-:S13]  /*8730*/  ELECT P6, URZ, PT ;  /* 0x00000000003f782f */ /* 0x000fda00038c0000 */
.L_x_189:
[----:B------:R-:W-:Y:S04]  /*8740*/  BSSY B0, `(.L_x_177) ;  /* 0x0000022000007945 */ /* 0x000fe80003800000 */
[----:B------:R-:W-:Y:S05]  /*8750*/  @!P6 BRA `(.L_x_178) ;  /* 0x000000000080e947 */ /* 0x000fea0003800000 */
[----:B------:R-:W-:-:S04]  /*8760*/  LOP3.LUT R18, R18, 0x2, RZ, 0xfc, !PT ;  /* 0x0000000212127812 */ /* 0x000fc800078efcff */
[----:B------:R-:W-:-:S13]  /*8770*/  ISETP.NE.AND P0, PT, R18, 0x3, PT ;  /* 0x000000031200780c */ /* 0x000fda0003f05270 */
[----:B------:R-:W-:Y:S05]  /*8780*/  @!P0 BRA `(.L_x_179) ;  /* 0x0000000000048947 */ /* 0x000fea0003800000 */
[----:B------:R-:W-:Y:S01]  /*8790*/  BPT.TRAP 0x1 ;  /* 0x000000040000795c */ /* 0x000fe20000300000 */
.L_x_179:
[----:B------:R-:W0:Y:S01]  /*87a0*/  S2R R5, SR_CgaCtaId ;  /* 0x0000000000057919 */ /* 0x000e220000008800 */
[----:B------:R-:W-:Y:S02]  /*87b0*/  MOV R0, 0x400 ;  /* 0x0000040000007802 */ /* 0x000fe40000000f00 */
[----:B------:R-:W-:Y:S02]  /*87c0*/  SHF.L.U32 R4, R3, 0x1f, RZ ;  /* 0x0000001f03047819 */ /* 0x000fe400000006ff */
[----:B0-----:R-:W-:-:S05]  /*87d0*/  LEA R0, R5, R0, 0x18 ;  /* 0x0000000005007211 */ /* 0x001fca00078ec0ff */
[----:B------:R-:W-:-:S04]  /*87e0*/  VIADD R0, R0, 0x18 ;  /* 0x0000001800007836 */ /* 0x000fc80000000000 */
[C---:B------:R-:W-:Y:S02]  /*87f0*/  IMAD R7, R13.reuse, 0x8, R0 ;  /* 0x000000080d077824 */ /* 0x040fe400078e0200 */
[----:B------:R-:W-:Y:S02]  /*8800*/  VIADD R13, R13, 0x1 ;  /* 0x000000010d0d7836 */ /* 0x000fe40000000000 */
[----:B------:R-:W0:Y:S03]  /*8810*/  SYNCS.PHASECHK.TRANS64.TRYWAIT P0, [R7+URZ], R4 ;  /* 0x00000004070075a7 */ /* 0x000e26000800017f */
[----:B------:R-:W-:-:S04]  /*8820*/  ISETP.NE.AND P1, PT, R13, 0x3, PT ;  /* 0x000000030d00780c */ /* 0x000fc80003f25270 */
[----:B------:R-:W-:Y:S02]  /*8830*/  SEL R2, RZ, 0x1, P1 ;  /* 0x00000001ff027807 */ /* 0x000fe40000800000 */
[----:B------:R-:W-:Y:S02]  /*8840*/  SEL R13, R13, RZ, P1 ;  /* 0x000000ff0d0d7207 */ /* 0x000fe40000800000 */
[----:B------:R-:W-:-:S03]  /*8850*/  LOP3.LUT R9, R3, R2, RZ, 0x3c, !PT ;  /* 0x0000000203097212 */ /* 0x000fc600078e3cff */
[----:B------:R-:W-:Y:S01]  /*8860*/  IMAD R6, R13, 0x8, R0 ;  /* 0x000000080d067824 */ /* 0x000fe200078e0200 */
[----:B------:R-:W-:Y:S01]  /*8870*/  SHF.L.U32 R5, R9, 0x1f, RZ ;  /* 0x0000001f09057819 */ /* 0x000fe200000006ff */
[----:B0-----:R-:W-:Y:S06]  /*8880*/  @!P0 BRA `(.L_x_180) ;  /* 0x0000000000b88947 */ /* 0x001fec0003800000 */
.L_x_190:
[----:B------:R-:W1:Y:S01]  /*8890*/  SYNCS.PHASECHK.TRANS64.TRYWAIT P0, [R6+URZ], R5 ;  /* 0x00000005060075a7 */ /* 0x000e62000800017f */
[----:B------:R-:W-:-:S05]  /*88a0*/  VIADD R2, R13, 0x1 ;  /* 0x000000010d027836 */ /* 0x000fca0000000000 */
[----:B------:R-:W-:-:S04]  /*88b0*/  ISETP.NE.AND P1, PT, R2, 0x3, PT ;  /* 0x000000030200780c */ /* 0x000fc80003f25270 */
[----:B0-----:R-:W-:Y:S02]  /*88c0*/  SEL R4, RZ, 0x1, P1 ;  /* 0x00000001ff047807 */ /* 0x001fe40000800000 */
[----:B------:R-:W-:Y:S02]  /*88d0*/  SEL R3, R2, RZ, P1 ;  /* 0x000000ff02037207 */ /* 0x000fe40000800000 */
[----:B------:R-:W-:Y:S01]  /*88e0*/  LOP3.LUT R4, R9, R4, RZ, 0x3c, !PT ;  /* 0x0000000409047212 */ /* 0x000fe200078e3cff */
[----:B-1----:R-:W-:Y:S06]  /*88f0*/  @!P0 BRA `(.L_x_181) ;  /* 0x0000000000b08947 */ /* 0x002fec0003800000 */
.L_x_191:
[----:B------:R-:W-:Y:S01]  /*8900*/  IMAD R3, R3, 0x8, R0 ;  /* 0x0000000803037824 */ /* 0x000fe200078e0200 */
[----:B------:R-:W-:-:S07]  /*8910*/  SHF.L.U32 R0, R4, 0x1f, RZ ;  /* 0x0000001f04007819 */ /* 0x000fce00000006ff */
.L_x_182:
[----:B-1----:R1:W2:Y:S02]  /*8920*/  SYNCS.PHASECHK.TRANS64.TRYWAIT P0, [R3+URZ], R0 ;  /* 0x00000000030075a7 */ /* 0x0022a4000800017f */
[----:B--2---:R-:W-:Y:S05]  /*8930*/  @!P0 NANOSLEEP.SYNCS 0x989680 ;  /* 0x009896800000895d */ /* 0x004fea0003900000 */
[----:B------:R-:W2:Y:S02]  /*8940*/  @!P0 SYNCS.PHASECHK.TRANS64 P0, [R3+URZ], R0 ;  /* 0x00000000030085a7 */ /* 0x000ea4000800007f */
[----:B--2---:R-:W-:Y:S05]  /*8950*/  @!P0 BRA `(.L_x_182) ;  /* 0xfffffffc00f08947 */ /* 0x004fea000383ffff */
.L_x_178:
[----:B------:R-:W-:Y:S05]  /*8960*/  BSYNC B0 ;  /* 0x0000000000007941 */ /* 0x000fea0003800000 */
.L_x_177:
[----:B------:R-:W-:Y:S05]  /*8970*/  EXIT ;  /* 0x000000000000794d */ /* 0x000fea0003800000 */
.L_x_21:
[----:B-1----:R1:W2:Y:S02]  /*8980*/  SYNCS.PHASECHK.TRANS64.TRYWAIT P1, [R3+URZ], R0 ;  /* 0x00000000030075a7 */ /* 0x0022a4000802017f */
[----:B--2---:R-:W-:Y:S05]  /*8990*/  @!P1 NANOSLEEP.SYNCS 0x989680 ;  /* 0x009896800000995d */ /* 0x004fea0003900000 */
[----:B------:R-:W2:Y:S02]  /*89a0*/  @!P1 SYNCS.PHASECHK.TRANS64 P1, [R3+URZ], R0 ;  /* 0x00000000030095a7 */ /* 0x000ea4000802007f */
[----:B--2---:R-:W-:Y:S05]  /*89b0*/  @!P1 BRA `(.L_x_21) ;  /* 0xfffffffc00f09947 */ /* 0x004fea000383ffff */
[----:B------:R-:W-:Y:S05]  /*89c0*/  BRA `(.L_x_20) ;  /* 0xffffff8c00787947 */ /* 0x000fea000383ffff */
.L_x_26:
[----:B-1----:R1:W2:Y:S02]  /*89d0*/  SYNCS.PHASECHK.TRANS64.TRYWAIT P1, [R5+URZ], R4 ;  /* 0x00000004050075a7 */ /* 0x0022a4000802017f */
[----:B--2---:R-:W-:Y:S05]  /*89e0*/  @!P1 NANOSLEEP.SYNCS 0x989680 ;  /* 0x009896800000995d */ /* 0x004fea0003900000 */
[----:B------:R-:W2:Y:S02]  /*89f0*/  @!P1 SYNCS.PHASECHK.TRANS64 P1, [R5+URZ], R4 ;  /* 0x00000004050095a7 */ /* 0x000ea4000802007f */
[----:B--2---:R-:W-:Y:S05]  /*8a00*/  @!P1 BRA `(.L_x_26) ;  /* 0xfffffffc00f09947 */ /* 0x004fea000383ffff */
[----:B------:R-:W-:Y:S05]  /*8a10*/  BRA `(.L_x_25) ;  /* 0xffffff90004c7947 */ /* 0x000fea000383ffff */
.L_x_165:
[----:B------:R-:W-:Y:S01]  /*8a20*/  BSSY B1, `(.L_x_183) ;  /* 0x0000006000017945 */ /* 0x000fe20003800000 */
[----:B------:R-:W-:-:S07]  /*8a30*/  IMAD.MOV.U32 R15, RZ, RZ, -0x1 ;  /* 0xffffffffff0f7424 */ /* 0x000fce00078e00ff */
[----:B------:R-:W-:Y:S05]  /*8a40*/  WARPSYNC.COLLECTIVE R15, `(.L_x_184) ;  /* 0x000000000f0c7348 */ /* 0x000fea0003c00000 */
[----:B------:R-:W-:Y:S02]  /*8a50*/  ELECT P6, UR62, PT ;  /* 0x00000000003e782f */ /* 0x000fe400038c0000 */
[----:B------:R-:W-:Y:S01]  /*8a60*/  MOV R14, UR62 ;  /* 0x0000003e000e7c02 */ /* 0x000fe20008000f00 */
[----:B------:R-:W-:Y:S10]  /*8a70*/  ENDCOLLECTIVE ;  /* 0x000000000000791b */ /* 0x000ff40003800000 */
.L_x_184:
[----:B------:R-:W-:Y:S05]  /*8a80*/  BSYNC B1 ;  /* 0x0000000000017941 */ /* 0x000fea0003800000 */
.L_x_183:
[----:B------:R-:W-:Y:S05]  /*8a90*/  BRA `(.L_x_185) ;  /* 0xfffffff000587947 */ /* 0x000fea000383ffff */
.L_x_168:
[----:B0-----:R0:W1:Y:S02]  /*8aa0*/  SYNCS.PHASECHK.TRANS64.TRYWAIT P0, [R21+URZ+0x18], R12 ;  /* 0x0000180c150075a7 */ /* 0x001064000800017f */
[----:B-1----:R-:W-:Y:S05]  /*8ab0*/  @!P0 NANOSLEEP.SYNCS 0x989680 ;  /* 0x009896800000895d */ /* 0x002fea0003900000 */
[----:B------:R-:W1:Y:S02]  /*8ac0*/  @!P0 SYNCS.PHASECHK.TRANS64 P0, [R21+URZ+0x18], R12 ;  /* 0x0000180c150085a7 */ /* 0x000e64000800007f */
[----:B-1----:R-:W-:Y:S05]  /*8ad0*/  @!P0 BRA `(.L_x_168) ;  /* 0xfffffffc00f08947 */ /* 0x002fea000383ffff */
[----:B------:R-:W-:Y:S05]  /*8ae0*/  BRA `(.L_x_186) ;  /* 0xfffffff000947947 */ /* 0x000fea000383ffff */
.L_x_176:
[----:B------:R-:W-:Y:S01]  /*8af0*/  BSSY B0, `(.L_x_187) ;  /* 0x0000006000007945 */ /* 0x000fe20003800000 */
[----:B------:R-:W-:-:S07]  /*8b00*/  IMAD.MOV.U32 R15, RZ, RZ, -0x1 ;  /* 0xffffffffff0f7424 */ /* 0x000fce00078e00ff */
[----:B------:R-:W-:Y:S05]  /*8b10*/  WARPSYNC.COLLECTIVE R15, `(.L_x_188) ;  /* 0x000000000f0c7348 */ /* 0x000fea0003c00000 */
[----:B------:R-:W-:Y:S02]  /*8b20*/  ELECT P6, UR62, PT ;  /* 0x00000000003e782f */ /* 0x000fe400038c0000 */
[----:B------:R-:W-:Y:S01]  /*8b30*/  MOV R14, UR62 ;  /* 0x0000003e000e7c02 */ /* 0x000fe20008000f00 */
[----:B------:R-:W-:Y:S10]  /*8b40*/  ENDCOLLECTIVE ;  /* 0x000000000000791b */ /* 0x000ff40003800000 */
.L_x_188:
[----:B------:R-:W-:Y:S05]  /*8b50*/  BSYNC B0 ;  /* 0x0000000000007941 */ /* 0x000fea0003800000 */
.L_x_187:
[----:B------:R-:W-:Y:S05]  /*8b60*/  BRA `(.L_x_189) ;  /* 0xfffffff800f47947 */ /* 0x000fea000383ffff */
.L_x_180:
[----:B0-----:R0:W1:Y:S02]  /*8b70*/  SYNCS.PHASECHK.TRANS64.TRYWAIT P0, [R7+URZ], R4 ;  /* 0x00000004070075a7 */ /* 0x001064000800017f */
[----:B-1----:R-:W-:Y:S05]  /*8b80*/  @!P0 NANOSLEEP.SYNCS 0x989680 ;  /* 0x009896800000895d */ /* 0x002fea0003900000 */
[----:B------:R-:W1:Y:S02]  /*8b90*/  @!P0 SYNCS.PHASECHK.TRANS64 P0, [R7+URZ], R4 ;  /* 0x00000004070085a7 */ /* 0x000e64000800007f */
[----:B-1----:R-:W-:Y:S05]  /*8ba0*/  @!P0 BRA `(.L_x_180) ;  /* 0xfffffffc00f08947 */ /* 0x002fea000383ffff */
[----:B------:R-:W-:Y:S05]  /*8bb0*/  BRA `(.L_x_190) ;  /* 0xfffffffc00347947 */ /* 0x000fea000383ffff */
.L_x_181:
[----:B0-----:R0:W1:Y:S02]  /*8bc0*/  SYNCS.PHASECHK.TRANS64.TRYWAIT P0, [R6+URZ], R5 ;  /* 0x00000005060075a7 */ /* 0x001064000800017f */
[----:B-1----:R-:W-:Y:S05]  /*8bd0*/  @!P0 NANOSLEEP.SYNCS 0x989680 ;  /* 0x009896800000895d */ /* 0x002fea0003900000 */
[----:B------:R-:W1:Y:S02]  /*8be0*/  @!P0 SYNCS.PHASECHK.TRANS64 P0, [R6+URZ], R5 ;  /* 0x00000005060085a7 */ /* 0x000e64000800007f */
[----:B-1----:R-:W-:Y:S05]  /*8bf0*/  @!P0 BRA `(.L_x_181) ;  /* 0xfffffffc00f08947 */ /* 0x002fea000383ffff */
[----:B------:R-:W-:Y:S05]  /*8c00*/  BRA `(.L_x_191) ;  /* 0xfffffffc003c7947 */ /* 0x000fea000383ffff */
.L_x_192:
[----:B------:R-:W-:-:S00]  /*8c10*/  BRA `(.L_x_192) ;  /* 0xfffffffc00fc7947 */ /* 0x000fc0000383ffff */
[----:B------:R-:W-:-:S00]  /*8c20*/  NOP ;  /* 0x0000000000007918 */ /* 0x000fc00000000000 */
        /* <DEDUP_REMOVED lines=13> */
.L_x_193:


//--------------------- .nv.global.init           --------------------------
	.section	.nv.global.init,"aw",@progbits
.nv.global.init:
	.type		$str$22,@object
	.size		$str$22,($str$23 - $str$22)
$str$22:
        /*0000*/ 	.byte	0x6b, 0x5f, 0x74, 0x69, 0x6c, 0x65, 0x5f, 0x63, 0x6f, 0x75, 0x6e, 0x74, 0x20, 0x3e, 0x3d, 0x20
        /*0010*/ 	.byte	0x31, 0x00
	.type		$str$23,@object
	.size		$str$23,(__unnamed_1 - $str$23)
$str$23:
        /*0012*/ 	.byte	0x2f, 0x74, 0x6d, 0x70, 0x2f, 0x63, 0x75, 0x74, 0x6c, 0x61, 0x73, 0x73, 0x5f, 0x73, 0x77, 0x65
        /*0022*/ 	.byte	0x65, 0x70, 0x5f, 0x73, 0x72, 0x63, 0x2f, 0x69, 0x6e, 0x63, 0x6c, 0x75, 0x64, 0x65, 0x2f, 0x63
        /*0032*/ 	.byte	0x75, 0x74, 0x6c, 0x61, 0x73, 0x73, 0x2f, 0x67, 0x65, 0x6d, 0x6d, 0x2f, 0x63, 0x6f, 0x6c, 0x6c
        /*0042*/ 	.byte	0x65, 0x63, 0x74, 0x69, 0x76, 0x65, 0x2f, 0x73, 0x6d, 0x39, 0x30, 0x5f, 0x6d, 0x6d, 0x61, 0x5f
        /*0052*/ 	.byte	0x74, 0x6d, 0x61, 0x5f, 0x67, 0x6d, 0x6d, 0x61, 0x5f, 0x73, 0x73, 0x5f, 0x77, 0x61, 0x72, 0x70
        /*0062*/ 	.byte	0x73, 0x70, 0x65, 0x63, 0x69, 0x61, 0x6c, 0x69, 0x7a, 0x65, 0x64, 0x2e, 0x68, 0x70, 0x70, 0x00
	.type		__unnamed_1,@object
	.size		__unnamed_1,(.L_0 - __unnamed_1)
__unnamed_1:
        /*0072*/ 	.byte	0x76, 0x6f, 0x69, 0x64, 0x20, 0x63, 0x75, 0x74, 0x6c, 0x61, 0x73, 0x73, 0x3a, 0x3a, 0x67, 0x65
        /* <DEDUP_REMOVED lines=180> */
        /*0bc2*/ 	.byte	0x65, 0x3a, 0x3a, 0x69, 0x64, 0x65, 0x6e, 0x74, 0x69, 0x74, 0x79, 0x5d, 0x00
.L_0:


//--------------------- .nv.shared._ZN7cutlass13device_kernelINS_4gemm6kernel13GemmUniversalIN4cute5tupleIJiiiiEEENS1_10collective13CollectiveMmaINS1_34MainloopSm90TmaGmmaWarpSpecializedILi3ENS5_IJNS4_1CILi2EEESB_NSA_ILi1EEEEEENS1_35KernelTmaWarpSpecializedCooperativeEEENS5_IJNSA_ILi256EEENSA_ILi64EEENSA_ILi32EEEEEENS_6half_tENS5_IJlSC_lEEESK_SL_NS4_8TiledMMAINS4_8MMA_AtomIJNS4_4SM904GMMA25MMA_64x64x16_F32F16F16_SSILNSP_5MajorE0ELSR_0ELNSP_7ScaleInE1ELSS_1EEEEEENS4_6LayoutINS5_IJSB_SC_SC_EEENS5_IJSC_NSA_ILi0EEESX_EEEEENS5_IJNS4_10UnderscoreES10_S10_EEEEENS4_23SM90_TMA_LOAD_MULTICASTENS4_14ComposedLayoutINS4_7SwizzleILi2ELi4ELi3EEENS4_18smem_ptr_flag_bitsILi16EEENSV_INS5_IJNSA_ILi8EEESI_EEENS5_IJSI_SC_EEEEEEEvNS4_8identityES13_S1D_vS1E_EENS_8epilogue10collective6detail29Sm90TmaWarpSpecializedAdapterINS1H_15DefaultEpilogueISK_SL_SL_NS1G_6thread17LinearCombinationISK_Li1EffLNS1L_9ScaleType4KindE0ELNS_15FloatRoundStyleE2ESK_EENS1_15EpilogueDefaultEEEEEvvEEEEvNT_6ParamsE --------------------------
	.section	.nv.shared._ZN7cutlass13device_kernelINS_4gemm6kernel13GemmUniversalIN4cute5tupleIJiiiiEEENS1_10collective13CollectiveMmaINS1_34MainloopSm90TmaGmmaWarpSpecializedILi3ENS5_IJNS4_1CILi2EEESB_NSA_ILi1EEEEEENS1_35KernelTmaWarpSpecializedCooperativeEEENS5_IJNSA_ILi256EEENSA_ILi64EEENSA_ILi32EEEEEENS_6half_tENS5_IJlSC_lEEESK_SL_NS4_8TiledMMAINS4_8MMA_AtomIJNS4_4SM904GMMA25MMA_64x64x16_F32F16F16_SSILNSP_5MajorE0ELSR_0ELNSP_7ScaleInE1ELSS_1EEEEEENS4_6LayoutINS5_IJSB_SC_SC_EEENS5_IJSC_NSA_ILi0EEESX_EEEEENS5_IJNS4_10UnderscoreES10_S10_EEEEENS4_23SM90_TMA_LOAD_MULTICASTENS4_14ComposedLayoutINS4_7SwizzleILi2ELi4ELi3EEENS4_18smem_ptr_flag_bitsILi16EEENSV_INS5_IJNSA_ILi8EEESI_EEENS5_IJSI_SC_EEEEEEEvNS4_8identityES13_S1D_vS1E_EENS_8epilogue10collective6detail29Sm90TmaWarpSpecializedAdapterINS1H_15DefaultEpilogueISK_SL_SL_NS1G_6thread17LinearCombinationISK_Li1EffLNS1L_9ScaleType4KindE0ELNS_15FloatRoundStyleE2ESK_EENS1_15EpilogueDefaultEEEEEvvEEEEvNT_6ParamsE,"aw",@nobits
	.sectionflags	@""
	.align	16
	.zero		1024


//--------------------- .nv.shared.reserved.0     --------------------------
	.section	.nv.shared.reserved.0,"aw",@nobits
	.weak		__nv_reservedSMEM_offset_0_alias
	.size		__nv_reservedSMEM_offset_0_alias, 0, 0
	.other		__nv_reservedSMEM_offset_0_alias,@"STO_CUDA_RESERVED_SHARED STV_DEFAULT"
__nv_reservedSMEM_offset_0_alias:
	.zero		0


//--------------------- .nv.global                --------------------------
	.section	.nv.global,"aw",@nobits
.nv.global:
	.type		_ZN39_INTERNAL_a005aadb_4_k_cu_35c54ed5_36654cute1_E,@object
	.size		_ZN39_INTERNAL_a005aadb_4_k_cu_35c54ed5_36654cute1_E,(_ZN39_INTERNAL_a005aadb_4_k_cu_35c54ed5_36654cuda3std3__45__cpo6cbeginE - _ZN39_INTERNAL_a005aadb_4_k_cu_35c54ed5_36654cute1_E)
_ZN39_INTERNAL_a005aadb_4_k_cu_35c54ed5_36654cute1_E:
	.zero		1
	.type		_ZN39_INTERNAL_a005aadb_4_k_cu_35c54ed5_36654cuda3std3__45__cpo6cbeginE,@object
	.size		_ZN39_INTERNAL_a005aadb_4_k_cu_35c54ed5_36654cuda3std3__45__cpo6cbeginE,(_ZN39_INTERNAL_a005aadb_4_k_cu_35c54ed5_36654cuda3std3__48in_placeE - _ZN39_INTERNAL_a005aadb_4_k_cu_35c54ed5_36654cuda3std3__45__cpo6cbeginE)
_ZN39_INTERNAL_a005aadb_4_k_cu_35c54ed5_36654cuda3std3__45__cpo6cbeginE:
	.zero		1
	.type		_ZN39_INTERNAL_a005aadb_4_k_cu_35c54ed5_36654cuda3std3__48in_placeE,@object
	.size		_ZN39_INTERNAL_a005aadb_4_k_cu_35c54ed5_36654cuda3std3__48in_placeE,(_ZN39_INTERNAL_a005aadb_4_k_cu_35c54ed5_36654cuda3std6ranges3__45__cpo9iter_moveE - _ZN39_INTERNAL_a005aadb_4_k_cu_35c54ed5_36654cuda3std3__48in_placeE)
_ZN39_INTERNAL_a005aadb_4_k_cu_35c54ed5_36654cuda3std3__48in_placeE:
	.zero		1
	.type		_ZN39_INTERNAL_a005aadb_4_k_cu_35c54ed5_36654cuda3std6ranges3__45__cpo9iter_moveE,@object
	.size		_ZN39_INTERNAL_a005aadb_4_k_cu_35c54ed5_36654cuda3std6ranges3__45__cpo9iter_moveE,(_ZN39_INTERNAL_a005aadb_4_k_cu_35c54ed5_36654cuda3std3__45__cpo5beginE - _ZN39_INTERNAL_a005aadb_4_k_cu_35c54ed5_36654cuda3std6ranges3__45__cpo9iter_moveE)
_ZN39_INTERNAL_a005aadb_4_k_cu_35c54ed5_36654cuda3std6ranges3__45__cpo9iter_moveE:
	.zero		1
	.type		_ZN39_INTERNAL_a005aadb_4_k_cu_35c54ed5_36654cuda3std3__45__cpo5beginE,@object
	.size		_ZN39_INTERNAL_a005aadb_4_k_cu_35c54ed5_36654cuda3std3__45__cpo5beginE,(_ZN39_INTERNAL_a005aadb_4_k_cu_35c54ed5_36654cuda3std3__441_GLOBAL__N__a005aadb_4_k_cu_35c54ed5_36656ignoreE - _ZN39_INTERNAL_a005aadb_4_k_cu_35c54ed5_36654cuda3std3__45__cpo5beginE)
_ZN39_INTERNAL_a005aadb_4_k_cu_35c54ed5_36654cuda3std3__45__cpo5beginE:
	.zero		1
	.type		_ZN39_INTERNAL_a005aadb_4_k_cu_35c54ed5_36654cuda3std3__441_GLOBAL__N__a005aadb_4_k_cu_35c54ed5_36656ignoreE,@object
	.size		_ZN39_INTERNAL_a005aadb_4_k_cu_35c54ed5_36654cuda3std3__441_GLOBAL__N__a005aadb_4_k_cu_35c54ed5_36656ignoreE,(_ZN39_INTERNAL_a005aadb_4_k_cu_35c54ed5_36654cute7productE - _ZN39_INTERNAL_a005aadb_4_k_cu_35c54ed5_36654cuda3std3__441_GLOBAL__N__a005aadb_4_k_cu_35c54ed5_36656ignoreE)
_ZN39_INTERNAL_a005aadb_4_k_cu_35c54ed5_36654cuda3std3__441_GLOBAL__N__a005aadb_4_k_cu_35c54ed5_36656ignoreE:
	.zero		1
	.type		_ZN39_INTERNAL_a005aadb_4_k_cu_35c54ed5_36654cute7productE,@object
	.size		_ZN39_INTERNAL_a005aadb_4_k_cu_35c54ed5_36654cute7productE,(_ZN39_INTERNAL_a005aadb_4_k_cu_35c54ed5_36654cuda3std3__45__cpo3endE - _ZN39_INTERNAL_a005aadb_4_k_cu_35c54ed5_36654cute7productE)
_ZN39_INTERNAL_a005aadb_4_k_cu_35c54ed5_36654cute7productE:
	.zero		1
	.type		_ZN39_INTERNAL_a005aadb_4_k_cu_35c54ed5_36654cuda3std3__45__cpo3endE,@object
	.size		_ZN39_INTERNAL_a005aadb_4_k_cu_35c54ed5_36654cuda3std3__45__cpo3endE,(_ZN39_INTERNAL_a005aadb_4_k_cu_35c54ed5_36654cuda3std3__419piecewise_constructE - _ZN39_INTERNAL_a005aadb_4_k_cu_35c54ed5_36654cuda3std3__45__cpo3endE)
_ZN39_INTERNAL_a005aadb_4_k_cu_35c54ed5_36654cuda3std3__45__cpo3endE:
	.zero		1
	.type		_ZN39_INTERNAL_a005aadb_4_k_cu_35c54ed5_36654cuda3std3__419piecewise_constructE,@object
	.size		_ZN39_INTERNAL_a005aadb_4_k_cu_35c54ed5_36654cuda3std3__419piecewise_constructE,(_ZN39_INTERNAL_a005aadb_4_k_cu_35c54ed5_36654cuda3std3__45__cpo4cendE - _ZN39_INTERNAL_a005aadb_4_k_cu_35c54ed5_36654cuda3std3__419piecewise_constructE)
_ZN39_INTERNAL_a005aadb_4_k_cu_35c54ed5_36654cuda3std3__419piecewise_constructE:
	.zero		1
	.type		_ZN39_INTERNAL_a005aadb_4_k_cu_35c54ed5_36654cuda3std3__45__cpo4cendE,@object
	.size		_ZN39_INTERNAL_a005aadb_4_k_cu_35c54ed5_36654cuda3std3__45__cpo4cendE,(_ZN39_INTERNAL_a005aadb_4_k_cu_35c54ed5_36654cuda3std6ranges3__45__cpo4swapE - _ZN39_INTERNAL_a005aadb_4_k_cu_35c54ed5_36654cuda3std3__45__cpo4cendE)
_ZN39_INTERNAL_a005aadb_4_k_cu_35c54ed5_36654cuda3std3__45__cpo4cendE:
	.zero		1
	.type		_ZN39_INTERNAL_a005aadb_4_k_cu_35c54ed5_36654cuda3std6ranges3__45__cpo4swapE,@object
	.size		_ZN39_INTERNAL_a005aadb_4_k_cu_35c54ed5_36654cuda3std6ranges3__45__cpo4swapE,(.L_8 - _ZN39_INTERNAL_a005aadb_4_k_cu_35c54ed5_36654cuda3std6ranges3__45__cpo4swapE)
_ZN39_INTERNAL_a005aadb_4_k_cu_35c54ed5_36654cuda3std6ranges3__45__cpo4swapE:
	.zero		1
.L_8:


//--------------------- .nv.constant0._ZN7cutlass13device_kernelINS_4gemm6kernel13GemmUniversalIN4cute5tupleIJiiiiEEENS1_10collective13CollectiveMmaINS1_34MainloopSm90TmaGmmaWarpSpecializedILi3ENS5_IJNS4_1CILi2EEESB_NSA_ILi1EEEEEENS1_35KernelTmaWarpSpecializedCooperativeEEENS5_IJNSA_ILi256EEENSA_ILi64EEENSA_ILi32EEEEEENS_6half_tENS5_IJlSC_lEEESK_SL_NS4_8TiledMMAINS4_8MMA_AtomIJNS4_4SM904GMMA25MMA_64x64x16_F32F16F16_SSILNSP_5MajorE0ELSR_0ELNSP_7ScaleInE1ELSS_1EEEEEENS4_6LayoutINS5_IJSB_SC_SC_EEENS5_IJSC_NSA_ILi0EEESX_EEEEENS5_IJNS4_10UnderscoreES10_S10_EEEEENS4_23SM90_TMA_LOAD_MULTICASTENS4_14ComposedLayoutINS4_7SwizzleILi2ELi4ELi3EEENS4_18smem_ptr_flag_bitsILi16EEENSV_INS5_IJNSA_ILi8EEESI_EEENS5_IJSI_SC_EEEEEEEvNS4_8identityES13_S1D_vS1E_EENS_8epilogue10collective6detail29Sm90TmaWarpSpecializedAdapterINS1H_15DefaultEpilogueISK_SL_SL_NS1G_6thread17LinearCombinationISK_Li1EffLNS1L_9ScaleType4KindE0ELNS_15FloatRoundStyleE2ESK_EENS1_15EpilogueDefaultEEEEEvvEEEEvNT_6ParamsE --------------------------
	.section	.nv.constant0._ZN7cutlass13device_kernelINS_4gemm6kernel13GemmUniversalIN4cute5tupleIJiiiiEEENS1_10collective13CollectiveMmaINS1_34MainloopSm90TmaGmmaWarpSpecializedILi3ENS5_IJNS4_1CILi2EEESB_NSA_ILi1EEEEEENS1_35KernelTmaWarpSpecializedCooperativeEEENS5_IJNSA_ILi256EEENSA_ILi64EEENSA_ILi32EEEEEENS_6half_tENS5_IJlSC_lEEESK_SL_NS4_8TiledMMAINS4_8MMA_AtomIJNS4_4SM904GMMA25MMA_64x64x16_F32F16F16_SSILNSP_5MajorE0ELSR_0ELNSP_7ScaleInE1ELSS_1EEEEEENS4_6LayoutINS5_IJSB_SC_SC_EEENS5_IJSC_NSA_ILi0EEESX_EEEEENS5_IJNS4_10UnderscoreES10_S10_EEEEENS4_23SM90_TMA_LOAD_MULTICASTENS4_14ComposedLayoutINS4_7SwizzleILi2ELi4ELi3EEENS4_18smem_ptr_flag_bitsILi16EEENSV_INS5_IJNSA_ILi8EEESI_EEENS5_IJSI_SC_EEEEEEEvNS4_8identityES13_S1D_vS1E_EENS_8epilogue10collective6detail29Sm90TmaWarpSpecializedAdapterINS1H_15DefaultEpilogueISK_SL_SL_NS1G_6thread17LinearCombinationISK_Li1EffLNS1L_9ScaleType4KindE0ELNS_15FloatRoundStyleE2ESK_EENS1_15EpilogueDefaultEEEEEvvEEEEvNT_6ParamsE,"a",@progbits
	.sectionflags	@""
	.align	4
.nv.constant0._ZN7cutlass13device_kernelINS_4gemm6kernel13GemmUniversalIN4cute5tupleIJiiiiEEENS1_10collective13CollectiveMmaINS1_34MainloopSm90TmaGmmaWarpSpecializedILi3ENS5_IJNS4_1CILi2EEESB_NSA_ILi1EEEEEENS1_35KernelTmaWarpSpecializedCooperativeEEENS5_IJNSA_ILi256EEENSA_ILi64EEENSA_ILi32EEEEEENS_6half_tENS5_IJlSC_lEEESK_SL_NS4_8TiledMMAINS4_8MMA_AtomIJNS4_4SM904GMMA25MMA_64x64x16_F32F16F16_SSILNSP_5MajorE0ELSR_0ELNSP_7ScaleInE1ELSS_1EEEEEENS4_6LayoutINS5_IJSB_SC_SC_EEENS5_IJSC_NSA_ILi0EEESX_EEEEENS5_IJNS4_10UnderscoreES10_S10_EEEEENS4_23SM90_TMA_LOAD_MULTICASTENS4_14ComposedLayoutINS4_7SwizzleILi2ELi4ELi3EEENS4_18smem_ptr_flag_bitsILi16EEENSV_INS5_IJNSA_ILi8EEESI_EEENS5_IJSI_SC_EEEEEEEvNS4_8identityES13_S1D_vS1E_EENS_8epilogue10collective6detail29Sm90TmaWarpSpecializedAdapterINS1H_15DefaultEpilogueISK_SL_SL_NS1G_6thread17LinearCombinationISK_Li1EffLNS1L_9ScaleType4KindE0ELNS_15FloatRoundStyleE2ESK_EENS1_15EpilogueDefaultEEEEEvvEEEEvNT_6ParamsE:
	.zero		1664


//--------------------- SYMBOLS --------------------------

	.type		.nv.reservedSmem.offset0,@object
	.size		.nv.reservedSmem.offset0,0x4
	.type		__assertfail,@function
